//
// Generated by NVIDIA NVVM Compiler
//
// Compiler Build ID: CL-36424714
// Cuda compilation tools, release 13.0, V13.0.88
// Based on NVVM 20.0.0
//

.version 9.0
.target sm_100
.address_size 64

	// .globl	_Z16matriz_aleatoriaPiiiiijP17curandStateXORWOW
.global .align 4 .b8 precalc_xorwow_matrix[102400];
.global .align 4 .b8 precalc_xorwow_offset_matrix[102400];
.global .align 4 .b8 mrg32k3aM1[2304];
.global .align 4 .b8 mrg32k3aM2[2304];
.global .align 4 .b8 mrg32k3aM1SubSeq[2016];
.global .align 4 .b8 mrg32k3aM2SubSeq[2016];
.global .align 4 .b8 mrg32k3aM1Seq[2304];
.global .align 4 .b8 mrg32k3aM2Seq[2304];
.const .align 8 .b8 __cr_lgamma_table[72];
// _ZZ15rellenar_huecosPiiiiijP17curandStateXORWOWE6sh_mat has been demoted
// _ZZ23eliminar_iguales_juntosPiiiS_E8s_vector has been demoted
// _ZZ9eliminar5PiiiS_iiE8s_vector has been demoted
// _ZZ9eliminar6PiiiS_iiE8s_vector has been demoted
.extern .shared .align 16 .b8 shared_mem[];

.visible .entry _Z16matriz_aleatoriaPiiiiijP17curandStateXORWOW(
	.param .u64 .ptr .align 1 _Z16matriz_aleatoriaPiiiiijP17curandStateXORWOW_param_0,
	.param .u32 _Z16matriz_aleatoriaPiiiiijP17curandStateXORWOW_param_1,
	.param .u32 _Z16matriz_aleatoriaPiiiiijP17curandStateXORWOW_param_2,
	.param .u32 _Z16matriz_aleatoriaPiiiiijP17curandStateXORWOW_param_3,
	.param .u32 _Z16matriz_aleatoriaPiiiiijP17curandStateXORWOW_param_4,
	.param .u32 _Z16matriz_aleatoriaPiiiiijP17curandStateXORWOW_param_5,
	.param .u64 .ptr .align 1 _Z16matriz_aleatoriaPiiiiijP17curandStateXORWOW_param_6
)
{
	.reg .pred 	%p<27>;
	.reg .b32 	%r<463>;
	.reg .b64 	%rd<22>;

	ld.param.u64 	%rd8, [_Z16matriz_aleatoriaPiiiiijP17curandStateXORWOW_param_0];
	ld.param.u32 	%r207, [_Z16matriz_aleatoriaPiiiiijP17curandStateXORWOW_param_1];
	ld.param.u32 	%r203, [_Z16matriz_aleatoriaPiiiiijP17curandStateXORWOW_param_2];
	ld.param.u32 	%r204, [_Z16matriz_aleatoriaPiiiiijP17curandStateXORWOW_param_3];
	ld.param.u32 	%r205, [_Z16matriz_aleatoriaPiiiiijP17curandStateXORWOW_param_4];
	ld.param.u32 	%r206, [_Z16matriz_aleatoriaPiiiiijP17curandStateXORWOW_param_5];
	ld.param.u64 	%rd9, [_Z16matriz_aleatoriaPiiiiijP17curandStateXORWOW_param_6];
	mov.u32 	%r209, %tid.x;
	mov.u32 	%r210, %ntid.x;
	mov.u32 	%r211, %ctaid.x;
	mad.lo.s32 	%r1, %r210, %r211, %r209;
	mov.u32 	%r212, %tid.y;
	mov.u32 	%r213, %ntid.y;
	mov.u32 	%r214, %ctaid.y;
	mad.lo.s32 	%r215, %r213, %r214, %r212;
	setp.ge.s32 	%p1, %r1, %r203;
	setp.ge.s32 	%p2, %r215, %r207;
	or.pred  	%p3, %p1, %p2;
	@%p3 bra 	$L__BB0_44;
	cvta.to.global.u64 	%rd10, %rd9;
	mad.lo.s32 	%r218, %r203, %r215, %r1;
	cvt.s64.s32 	%rd1, %r218;
	mul.wide.s32 	%rd11, %r218, 48;
	add.s64 	%rd2, %rd10, %rd11;
	xor.b32  	%r219, %r206, -1429050551;
	mul.lo.s32 	%r3, %r219, 1099087573;
	add.s32 	%r220, %r3, -638133224;
	add.s32 	%r377, %r3, 123456789;
	st.global.v2.u32 	[%rd2], {%r220, %r377};
	xor.b32  	%r376, %r3, 362436069;
	mov.b32 	%r375, -123459836;
	st.global.v2.u32 	[%rd2+8], {%r376, %r375};
	add.s32 	%r373, %r3, 5783321;
	mov.b32 	%r374, -589760388;
	st.global.v2.u32 	[%rd2+16], {%r374, %r373};
	setp.eq.s32 	%p4, %r218, 0;
	@%p4 bra 	$L__BB0_43;
	mov.b32 	%r359, 0;
	mov.b32 	%r375, -123459836;
	mov.b32 	%r374, -589760388;
	mov.u64 	%rd13, precalc_xorwow_matrix;
	mov.u64 	%rd21, %rd1;
$L__BB0_3:
	and.b64  	%rd4, %rd21, 3;
	setp.eq.s64 	%p5, %rd4, 0;
	@%p5 bra 	$L__BB0_42;
	mul.wide.u32 	%rd12, %r359, 3200;
	add.s64 	%rd5, %rd13, %rd12;
	cvt.u32.u64 	%r13, %rd4;
	mov.b32 	%r360, 0;
$L__BB0_5:
	mov.b32 	%r373, 0;
	mov.u32 	%r374, %r373;
	mov.u32 	%r375, %r373;
	mov.u32 	%r376, %r373;
	mov.u32 	%r377, %r373;
	mov.u32 	%r366, %r373;
$L__BB0_6:
	mul.wide.u32 	%rd14, %r366, 4;
	add.s64 	%rd15, %rd2, %rd14;
	ld.global.u32 	%r21, [%rd15+4];
	shl.b32 	%r22, %r366, 5;
	mov.b32 	%r372, 0;
$L__BB0_7:
	.pragma "nounroll";
	shr.u32 	%r227, %r21, %r372;
	and.b32  	%r228, %r227, 1;
	setp.eq.b32 	%p6, %r228, 1;
	not.pred 	%p7, %p6;
	add.s32 	%r229, %r22, %r372;
	mul.lo.s32 	%r230, %r229, 5;
	mul.wide.u32 	%rd16, %r230, 4;
	add.s64 	%rd6, %rd5, %rd16;
	@%p7 bra 	$L__BB0_9;
	ld.global.u32 	%r231, [%rd6];
	xor.b32  	%r377, %r377, %r231;
	ld.global.u32 	%r232, [%rd6+4];
	xor.b32  	%r376, %r376, %r232;
	ld.global.u32 	%r233, [%rd6+8];
	xor.b32  	%r375, %r375, %r233;
	ld.global.u32 	%r234, [%rd6+12];
	xor.b32  	%r374, %r374, %r234;
	ld.global.u32 	%r235, [%rd6+16];
	xor.b32  	%r373, %r373, %r235;
$L__BB0_9:
	and.b32  	%r237, %r227, 2;
	setp.eq.s32 	%p8, %r237, 0;
	@%p8 bra 	$L__BB0_11;
	ld.global.u32 	%r238, [%rd6+20];
	xor.b32  	%r377, %r377, %r238;
	ld.global.u32 	%r239, [%rd6+24];
	xor.b32  	%r376, %r376, %r239;
	ld.global.u32 	%r240, [%rd6+28];
	xor.b32  	%r375, %r375, %r240;
	ld.global.u32 	%r241, [%rd6+32];
	xor.b32  	%r374, %r374, %r241;
	ld.global.u32 	%r242, [%rd6+36];
	xor.b32  	%r373, %r373, %r242;
$L__BB0_11:
	and.b32  	%r244, %r227, 4;
	setp.eq.s32 	%p9, %r244, 0;
	@%p9 bra 	$L__BB0_13;
	ld.global.u32 	%r245, [%rd6+40];
	xor.b32  	%r377, %r377, %r245;
	ld.global.u32 	%r246, [%rd6+44];
	xor.b32  	%r376, %r376, %r246;
	ld.global.u32 	%r247, [%rd6+48];
	xor.b32  	%r375, %r375, %r247;
	ld.global.u32 	%r248, [%rd6+52];
	xor.b32  	%r374, %r374, %r248;
	ld.global.u32 	%r249, [%rd6+56];
	xor.b32  	%r373, %r373, %r249;
$L__BB0_13:
	and.b32  	%r251, %r227, 8;
	setp.eq.s32 	%p10, %r251, 0;
	@%p10 bra 	$L__BB0_15;
	ld.global.u32 	%r252, [%rd6+60];
	xor.b32  	%r377, %r377, %r252;
	ld.global.u32 	%r253, [%rd6+64];
	xor.b32  	%r376, %r376, %r253;
	ld.global.u32 	%r254, [%rd6+68];
	xor.b32  	%r375, %r375, %r254;
	ld.global.u32 	%r255, [%rd6+72];
	xor.b32  	%r374, %r374, %r255;
	ld.global.u32 	%r256, [%rd6+76];
	xor.b32  	%r373, %r373, %r256;
$L__BB0_15:
	and.b32  	%r258, %r227, 16;
	setp.eq.s32 	%p11, %r258, 0;
	@%p11 bra 	$L__BB0_17;
	ld.global.u32 	%r259, [%rd6+80];
	xor.b32  	%r377, %r377, %r259;
	ld.global.u32 	%r260, [%rd6+84];
	xor.b32  	%r376, %r376, %r260;
	ld.global.u32 	%r261, [%rd6+88];
	xor.b32  	%r375, %r375, %r261;
	ld.global.u32 	%r262, [%rd6+92];
	xor.b32  	%r374, %r374, %r262;
	ld.global.u32 	%r263, [%rd6+96];
	xor.b32  	%r373, %r373, %r263;
$L__BB0_17:
	and.b32  	%r265, %r227, 32;
	setp.eq.s32 	%p12, %r265, 0;
	@%p12 bra 	$L__BB0_19;
	ld.global.u32 	%r266, [%rd6+100];
	xor.b32  	%r377, %r377, %r266;
	ld.global.u32 	%r267, [%rd6+104];
	xor.b32  	%r376, %r376, %r267;
	ld.global.u32 	%r268, [%rd6+108];
	xor.b32  	%r375, %r375, %r268;
	ld.global.u32 	%r269, [%rd6+112];
	xor.b32  	%r374, %r374, %r269;
	ld.global.u32 	%r270, [%rd6+116];
	xor.b32  	%r373, %r373, %r270;
$L__BB0_19:
	and.b32  	%r272, %r227, 64;
	setp.eq.s32 	%p13, %r272, 0;
	@%p13 bra 	$L__BB0_21;
	ld.global.u32 	%r273, [%rd6+120];
	xor.b32  	%r377, %r377, %r273;
	ld.global.u32 	%r274, [%rd6+124];
	xor.b32  	%r376, %r376, %r274;
	ld.global.u32 	%r275, [%rd6+128];
	xor.b32  	%r375, %r375, %r275;
	ld.global.u32 	%r276, [%rd6+132];
	xor.b32  	%r374, %r374, %r276;
	ld.global.u32 	%r277, [%rd6+136];
	xor.b32  	%r373, %r373, %r277;
$L__BB0_21:
	and.b32  	%r279, %r227, 128;
	setp.eq.s32 	%p14, %r279, 0;
	@%p14 bra 	$L__BB0_23;
	ld.global.u32 	%r280, [%rd6+140];
	xor.b32  	%r377, %r377, %r280;
	ld.global.u32 	%r281, [%rd6+144];
	xor.b32  	%r376, %r376, %r281;
	ld.global.u32 	%r282, [%rd6+148];
	xor.b32  	%r375, %r375, %r282;
	ld.global.u32 	%r283, [%rd6+152];
	xor.b32  	%r374, %r374, %r283;
	ld.global.u32 	%r284, [%rd6+156];
	xor.b32  	%r373, %r373, %r284;
$L__BB0_23:
	and.b32  	%r286, %r227, 256;
	setp.eq.s32 	%p15, %r286, 0;
	@%p15 bra 	$L__BB0_25;
	ld.global.u32 	%r287, [%rd6+160];
	xor.b32  	%r377, %r377, %r287;
	ld.global.u32 	%r288, [%rd6+164];
	xor.b32  	%r376, %r376, %r288;
	ld.global.u32 	%r289, [%rd6+168];
	xor.b32  	%r375, %r375, %r289;
	ld.global.u32 	%r290, [%rd6+172];
	xor.b32  	%r374, %r374, %r290;
	ld.global.u32 	%r291, [%rd6+176];
	xor.b32  	%r373, %r373, %r291;
$L__BB0_25:
	and.b32  	%r293, %r227, 512;
	setp.eq.s32 	%p16, %r293, 0;
	@%p16 bra 	$L__BB0_27;
	ld.global.u32 	%r294, [%rd6+180];
	xor.b32  	%r377, %r377, %r294;
	ld.global.u32 	%r295, [%rd6+184];
	xor.b32  	%r376, %r376, %r295;
	ld.global.u32 	%r296, [%rd6+188];
	xor.b32  	%r375, %r375, %r296;
	ld.global.u32 	%r297, [%rd6+192];
	xor.b32  	%r374, %r374, %r297;
	ld.global.u32 	%r298, [%rd6+196];
	xor.b32  	%r373, %r373, %r298;
$L__BB0_27:
	and.b32  	%r300, %r227, 1024;
	setp.eq.s32 	%p17, %r300, 0;
	@%p17 bra 	$L__BB0_29;
	ld.global.u32 	%r301, [%rd6+200];
	xor.b32  	%r377, %r377, %r301;
	ld.global.u32 	%r302, [%rd6+204];
	xor.b32  	%r376, %r376, %r302;
	ld.global.u32 	%r303, [%rd6+208];
	xor.b32  	%r375, %r375, %r303;
	ld.global.u32 	%r304, [%rd6+212];
	xor.b32  	%r374, %r374, %r304;
	ld.global.u32 	%r305, [%rd6+216];
	xor.b32  	%r373, %r373, %r305;
$L__BB0_29:
	and.b32  	%r307, %r227, 2048;
	setp.eq.s32 	%p18, %r307, 0;
	@%p18 bra 	$L__BB0_31;
	ld.global.u32 	%r308, [%rd6+220];
	xor.b32  	%r377, %r377, %r308;
	ld.global.u32 	%r309, [%rd6+224];
	xor.b32  	%r376, %r376, %r309;
	ld.global.u32 	%r310, [%rd6+228];
	xor.b32  	%r375, %r375, %r310;
	ld.global.u32 	%r311, [%rd6+232];
	xor.b32  	%r374, %r374, %r311;
	ld.global.u32 	%r312, [%rd6+236];
	xor.b32  	%r373, %r373, %r312;
$L__BB0_31:
	and.b32  	%r314, %r227, 4096;
	setp.eq.s32 	%p19, %r314, 0;
	@%p19 bra 	$L__BB0_33;
	ld.global.u32 	%r315, [%rd6+240];
	xor.b32  	%r377, %r377, %r315;
	ld.global.u32 	%r316, [%rd6+244];
	xor.b32  	%r376, %r376, %r316;
	ld.global.u32 	%r317, [%rd6+248];
	xor.b32  	%r375, %r375, %r317;
	ld.global.u32 	%r318, [%rd6+252];
	xor.b32  	%r374, %r374, %r318;
	ld.global.u32 	%r319, [%rd6+256];
	xor.b32  	%r373, %r373, %r319;
$L__BB0_33:
	and.b32  	%r321, %r227, 8192;
	setp.eq.s32 	%p20, %r321, 0;
	@%p20 bra 	$L__BB0_35;
	ld.global.u32 	%r322, [%rd6+260];
	xor.b32  	%r377, %r377, %r322;
	ld.global.u32 	%r323, [%rd6+264];
	xor.b32  	%r376, %r376, %r323;
	ld.global.u32 	%r324, [%rd6+268];
	xor.b32  	%r375, %r375, %r324;
	ld.global.u32 	%r325, [%rd6+272];
	xor.b32  	%r374, %r374, %r325;
	ld.global.u32 	%r326, [%rd6+276];
	xor.b32  	%r373, %r373, %r326;
$L__BB0_35:
	and.b32  	%r328, %r227, 16384;
	setp.eq.s32 	%p21, %r328, 0;
	@%p21 bra 	$L__BB0_37;
	ld.global.u32 	%r329, [%rd6+280];
	xor.b32  	%r377, %r377, %r329;
	ld.global.u32 	%r330, [%rd6+284];
	xor.b32  	%r376, %r376, %r330;
	ld.global.u32 	%r331, [%rd6+288];
	xor.b32  	%r375, %r375, %r331;
	ld.global.u32 	%r332, [%rd6+292];
	xor.b32  	%r374, %r374, %r332;
	ld.global.u32 	%r333, [%rd6+296];
	xor.b32  	%r373, %r373, %r333;
$L__BB0_37:
	and.b32  	%r335, %r227, 32768;
	setp.eq.s32 	%p22, %r335, 0;
	@%p22 bra 	$L__BB0_39;
	ld.global.u32 	%r336, [%rd6+300];
	xor.b32  	%r377, %r377, %r336;
	ld.global.u32 	%r337, [%rd6+304];
	xor.b32  	%r376, %r376, %r337;
	ld.global.u32 	%r338, [%rd6+308];
	xor.b32  	%r375, %r375, %r338;
	ld.global.u32 	%r339, [%rd6+312];
	xor.b32  	%r374, %r374, %r339;
	ld.global.u32 	%r340, [%rd6+316];
	xor.b32  	%r373, %r373, %r340;
$L__BB0_39:
	add.s32 	%r372, %r372, 16;
	setp.ne.s32 	%p23, %r372, 32;
	@%p23 bra 	$L__BB0_7;
	mad.lo.s32 	%r341, %r366, -31, %r22;
	add.s32 	%r366, %r341, 1;
	setp.ne.s32 	%p24, %r366, 5;
	@%p24 bra 	$L__BB0_6;
	st.global.u32 	[%rd2+4], %r377;
	st.global.u32 	[%rd2+8], %r376;
	st.global.u32 	[%rd2+12], %r375;
	st.global.u32 	[%rd2+16], %r374;
	st.global.u32 	[%rd2+20], %r373;
	add.s32 	%r360, %r360, 1;
	setp.lt.u32 	%p25, %r360, %r13;
	@%p25 bra 	$L__BB0_5;
$L__BB0_42:
	shr.u64 	%rd7, %rd21, 2;
	add.s32 	%r359, %r359, 1;
	setp.gt.u64 	%p26, %rd21, 3;
	mov.u64 	%rd21, %rd7;
	@%p26 bra 	$L__BB0_3;
$L__BB0_43:
	mov.b32 	%r342, 0;
	st.global.v2.u32 	[%rd2+24], {%r342, %r342};
	st.global.u32 	[%rd2+32], %r342;
	mov.b64 	%rd17, 0;
	st.global.u64 	[%rd2+40], %rd17;
	shr.u32 	%r343, %r377, 2;
	xor.b32  	%r344, %r343, %r377;
	st.global.v2.u32 	[%rd2+8], {%r375, %r374};
	shl.b32 	%r345, %r373, 4;
	shl.b32 	%r346, %r344, 1;
	xor.b32  	%r347, %r346, %r345;
	xor.b32  	%r348, %r347, %r344;
	xor.b32  	%r349, %r348, %r373;
	st.global.v2.u32 	[%rd2+16], {%r373, %r349};
	add.s32 	%r350, %r3, -637770787;
	st.global.v2.u32 	[%rd2], {%r350, %r376};
	add.s32 	%r351, %r349, %r350;
	rem.u32 	%r352, %r351, %r205;
	add.s32 	%r353, %r352, %r204;
	cvta.to.global.u64 	%rd18, %rd8;
	shl.b64 	%rd19, %rd1, 2;
	add.s64 	%rd20, %rd18, %rd19;
	st.global.u32 	[%rd20], %r353;
$L__BB0_44:
	ret;

}
	// .globl	_Z15rellenar_huecosPiiiiijP17curandStateXORWOW
.visible .entry _Z15rellenar_huecosPiiiiijP17curandStateXORWOW(
	.param .u64 .ptr .align 1 _Z15rellenar_huecosPiiiiijP17curandStateXORWOW_param_0,
	.param .u32 _Z15rellenar_huecosPiiiiijP17curandStateXORWOW_param_1,
	.param .u32 _Z15rellenar_huecosPiiiiijP17curandStateXORWOW_param_2,
	.param .u32 _Z15rellenar_huecosPiiiiijP17curandStateXORWOW_param_3,
	.param .u32 _Z15rellenar_huecosPiiiiijP17curandStateXORWOW_param_4,
	.param .u32 _Z15rellenar_huecosPiiiiijP17curandStateXORWOW_param_5,
	.param .u64 .ptr .align 1 _Z15rellenar_huecosPiiiiijP17curandStateXORWOW_param_6
)
{
	.reg .pred 	%p<32>;
	.reg .b32 	%r<481>;
	.reg .b64 	%rd<21>;
	// demoted variable
	.shared .align 4 .b8 _ZZ15rellenar_huecosPiiiiijP17curandStateXORWOWE6sh_mat[1024];
	ld.param.u64 	%rd10, [_Z15rellenar_huecosPiiiiijP17curandStateXORWOW_param_0];
	ld.param.u32 	%r206, [_Z15rellenar_huecosPiiiiijP17curandStateXORWOW_param_1];
	ld.param.u32 	%r207, [_Z15rellenar_huecosPiiiiijP17curandStateXORWOW_param_2];
	ld.param.u32 	%r208, [_Z15rellenar_huecosPiiiiijP17curandStateXORWOW_param_3];
	ld.param.u32 	%r209, [_Z15rellenar_huecosPiiiiijP17curandStateXORWOW_param_4];
	ld.param.u32 	%r210, [_Z15rellenar_huecosPiiiiijP17curandStateXORWOW_param_5];
	ld.param.u64 	%rd9, [_Z15rellenar_huecosPiiiiijP17curandStateXORWOW_param_6];
	cvta.to.global.u64 	%rd11, %rd10;
	mov.u32 	%r1, %tid.x;
	mov.u32 	%r211, %ntid.x;
	mov.u32 	%r212, %ctaid.x;
	mad.lo.s32 	%r2, %r211, %r212, %r1;
	mov.u32 	%r3, %tid.y;
	mov.u32 	%r213, %ntid.y;
	mov.u32 	%r214, %ctaid.y;
	mad.lo.s32 	%r4, %r213, %r214, %r3;
	mad.lo.s32 	%r215, %r207, %r4, %r2;
	mad.lo.s32 	%r216, %r3, %r211, %r1;
	setp.gt.u32 	%p1, %r216, 255;
	cvt.s64.s32 	%rd20, %r215;
	mul.wide.s32 	%rd12, %r215, 4;
	add.s64 	%rd2, %rd11, %rd12;
	@%p1 bra 	$L__BB1_4;
	shl.b32 	%r217, %r3, 4;
	add.s32 	%r218, %r217, %r1;
	add.s32 	%r5, %r218, 16;
	setp.lt.s32 	%p2, %r2, %r207;
	setp.lt.s32 	%p3, %r4, %r206;
	and.pred  	%p4, %p2, %p3;
	@%p4 bra 	$L__BB1_3;
	shl.b32 	%r223, %r5, 2;
	mov.u32 	%r224, _ZZ15rellenar_huecosPiiiiijP17curandStateXORWOWE6sh_mat;
	add.s32 	%r225, %r224, %r223;
	mov.b32 	%r226, 0;
	st.shared.u32 	[%r225+4], %r226;
	bra.uni 	$L__BB1_4;
$L__BB1_3:
	ld.global.u32 	%r219, [%rd2];
	shl.b32 	%r220, %r5, 2;
	mov.u32 	%r221, _ZZ15rellenar_huecosPiiiiijP17curandStateXORWOWE6sh_mat;
	add.s32 	%r222, %r221, %r220;
	st.shared.u32 	[%r222+4], %r219;
$L__BB1_4:
	bar.sync 	0;
	setp.ge.s32 	%p5, %r2, %r207;
	setp.ge.s32 	%p6, %r4, %r206;
	or.pred  	%p7, %p5, %p6;
	@%p7 bra 	$L__BB1_49;
	ld.global.u32 	%r227, [%rd2];
	setp.ne.s32 	%p8, %r227, -1;
	@%p8 bra 	$L__BB1_49;
	cvt.u32.u64 	%r230, %rd20;
	cvta.to.global.u64 	%rd13, %rd9;
	mad.lo.s64 	%rd3, %rd20, 48, %rd13;
	xor.b32  	%r231, %r210, -1429050551;
	mul.lo.s32 	%r6, %r231, 1099087573;
	add.s32 	%r232, %r6, -638133224;
	add.s32 	%r395, %r6, 123456789;
	st.global.v2.u32 	[%rd3], {%r232, %r395};
	xor.b32  	%r394, %r6, 362436069;
	mov.b32 	%r393, -123459836;
	st.global.v2.u32 	[%rd3+8], {%r394, %r393};
	add.s32 	%r391, %r6, 5783321;
	mov.b32 	%r392, -589760388;
	st.global.v2.u32 	[%rd3+16], {%r392, %r391};
	setp.eq.s32 	%p9, %r230, 0;
	@%p9 bra 	$L__BB1_48;
	mov.b32 	%r377, 0;
	mov.b32 	%r393, -123459836;
	mov.b32 	%r392, -589760388;
	mov.u64 	%rd15, precalc_xorwow_matrix;
$L__BB1_8:
	and.b64  	%rd5, %rd20, 3;
	setp.eq.s64 	%p10, %rd5, 0;
	@%p10 bra 	$L__BB1_47;
	mul.wide.u32 	%rd14, %r377, 3200;
	add.s64 	%rd6, %rd15, %rd14;
	cvt.u32.u64 	%r16, %rd5;
	mov.b32 	%r378, 0;
$L__BB1_10:
	mov.b32 	%r391, 0;
	mov.u32 	%r392, %r391;
	mov.u32 	%r393, %r391;
	mov.u32 	%r394, %r391;
	mov.u32 	%r395, %r391;
	mov.u32 	%r384, %r391;
$L__BB1_11:
	mul.wide.u32 	%rd16, %r384, 4;
	add.s64 	%rd17, %rd3, %rd16;
	ld.global.u32 	%r24, [%rd17+4];
	shl.b32 	%r25, %r384, 5;
	mov.b32 	%r390, 0;
$L__BB1_12:
	.pragma "nounroll";
	shr.u32 	%r239, %r24, %r390;
	and.b32  	%r240, %r239, 1;
	setp.eq.b32 	%p11, %r240, 1;
	not.pred 	%p12, %p11;
	add.s32 	%r241, %r25, %r390;
	mul.lo.s32 	%r242, %r241, 5;
	mul.wide.u32 	%rd18, %r242, 4;
	add.s64 	%rd7, %rd6, %rd18;
	@%p12 bra 	$L__BB1_14;
	ld.global.u32 	%r243, [%rd7];
	xor.b32  	%r395, %r395, %r243;
	ld.global.u32 	%r244, [%rd7+4];
	xor.b32  	%r394, %r394, %r244;
	ld.global.u32 	%r245, [%rd7+8];
	xor.b32  	%r393, %r393, %r245;
	ld.global.u32 	%r246, [%rd7+12];
	xor.b32  	%r392, %r392, %r246;
	ld.global.u32 	%r247, [%rd7+16];
	xor.b32  	%r391, %r391, %r247;
$L__BB1_14:
	and.b32  	%r249, %r239, 2;
	setp.eq.s32 	%p13, %r249, 0;
	@%p13 bra 	$L__BB1_16;
	ld.global.u32 	%r250, [%rd7+20];
	xor.b32  	%r395, %r395, %r250;
	ld.global.u32 	%r251, [%rd7+24];
	xor.b32  	%r394, %r394, %r251;
	ld.global.u32 	%r252, [%rd7+28];
	xor.b32  	%r393, %r393, %r252;
	ld.global.u32 	%r253, [%rd7+32];
	xor.b32  	%r392, %r392, %r253;
	ld.global.u32 	%r254, [%rd7+36];
	xor.b32  	%r391, %r391, %r254;
$L__BB1_16:
	and.b32  	%r256, %r239, 4;
	setp.eq.s32 	%p14, %r256, 0;
	@%p14 bra 	$L__BB1_18;
	ld.global.u32 	%r257, [%rd7+40];
	xor.b32  	%r395, %r395, %r257;
	ld.global.u32 	%r258, [%rd7+44];
	xor.b32  	%r394, %r394, %r258;
	ld.global.u32 	%r259, [%rd7+48];
	xor.b32  	%r393, %r393, %r259;
	ld.global.u32 	%r260, [%rd7+52];
	xor.b32  	%r392, %r392, %r260;
	ld.global.u32 	%r261, [%rd7+56];
	xor.b32  	%r391, %r391, %r261;
$L__BB1_18:
	and.b32  	%r263, %r239, 8;
	setp.eq.s32 	%p15, %r263, 0;
	@%p15 bra 	$L__BB1_20;
	ld.global.u32 	%r264, [%rd7+60];
	xor.b32  	%r395, %r395, %r264;
	ld.global.u32 	%r265, [%rd7+64];
	xor.b32  	%r394, %r394, %r265;
	ld.global.u32 	%r266, [%rd7+68];
	xor.b32  	%r393, %r393, %r266;
	ld.global.u32 	%r267, [%rd7+72];
	xor.b32  	%r392, %r392, %r267;
	ld.global.u32 	%r268, [%rd7+76];
	xor.b32  	%r391, %r391, %r268;
$L__BB1_20:
	and.b32  	%r270, %r239, 16;
	setp.eq.s32 	%p16, %r270, 0;
	@%p16 bra 	$L__BB1_22;
	ld.global.u32 	%r271, [%rd7+80];
	xor.b32  	%r395, %r395, %r271;
	ld.global.u32 	%r272, [%rd7+84];
	xor.b32  	%r394, %r394, %r272;
	ld.global.u32 	%r273, [%rd7+88];
	xor.b32  	%r393, %r393, %r273;
	ld.global.u32 	%r274, [%rd7+92];
	xor.b32  	%r392, %r392, %r274;
	ld.global.u32 	%r275, [%rd7+96];
	xor.b32  	%r391, %r391, %r275;
$L__BB1_22:
	and.b32  	%r277, %r239, 32;
	setp.eq.s32 	%p17, %r277, 0;
	@%p17 bra 	$L__BB1_24;
	ld.global.u32 	%r278, [%rd7+100];
	xor.b32  	%r395, %r395, %r278;
	ld.global.u32 	%r279, [%rd7+104];
	xor.b32  	%r394, %r394, %r279;
	ld.global.u32 	%r280, [%rd7+108];
	xor.b32  	%r393, %r393, %r280;
	ld.global.u32 	%r281, [%rd7+112];
	xor.b32  	%r392, %r392, %r281;
	ld.global.u32 	%r282, [%rd7+116];
	xor.b32  	%r391, %r391, %r282;
$L__BB1_24:
	and.b32  	%r284, %r239, 64;
	setp.eq.s32 	%p18, %r284, 0;
	@%p18 bra 	$L__BB1_26;
	ld.global.u32 	%r285, [%rd7+120];
	xor.b32  	%r395, %r395, %r285;
	ld.global.u32 	%r286, [%rd7+124];
	xor.b32  	%r394, %r394, %r286;
	ld.global.u32 	%r287, [%rd7+128];
	xor.b32  	%r393, %r393, %r287;
	ld.global.u32 	%r288, [%rd7+132];
	xor.b32  	%r392, %r392, %r288;
	ld.global.u32 	%r289, [%rd7+136];
	xor.b32  	%r391, %r391, %r289;
$L__BB1_26:
	and.b32  	%r291, %r239, 128;
	setp.eq.s32 	%p19, %r291, 0;
	@%p19 bra 	$L__BB1_28;
	ld.global.u32 	%r292, [%rd7+140];
	xor.b32  	%r395, %r395, %r292;
	ld.global.u32 	%r293, [%rd7+144];
	xor.b32  	%r394, %r394, %r293;
	ld.global.u32 	%r294, [%rd7+148];
	xor.b32  	%r393, %r393, %r294;
	ld.global.u32 	%r295, [%rd7+152];
	xor.b32  	%r392, %r392, %r295;
	ld.global.u32 	%r296, [%rd7+156];
	xor.b32  	%r391, %r391, %r296;
$L__BB1_28:
	and.b32  	%r298, %r239, 256;
	setp.eq.s32 	%p20, %r298, 0;
	@%p20 bra 	$L__BB1_30;
	ld.global.u32 	%r299, [%rd7+160];
	xor.b32  	%r395, %r395, %r299;
	ld.global.u32 	%r300, [%rd7+164];
	xor.b32  	%r394, %r394, %r300;
	ld.global.u32 	%r301, [%rd7+168];
	xor.b32  	%r393, %r393, %r301;
	ld.global.u32 	%r302, [%rd7+172];
	xor.b32  	%r392, %r392, %r302;
	ld.global.u32 	%r303, [%rd7+176];
	xor.b32  	%r391, %r391, %r303;
$L__BB1_30:
	and.b32  	%r305, %r239, 512;
	setp.eq.s32 	%p21, %r305, 0;
	@%p21 bra 	$L__BB1_32;
	ld.global.u32 	%r306, [%rd7+180];
	xor.b32  	%r395, %r395, %r306;
	ld.global.u32 	%r307, [%rd7+184];
	xor.b32  	%r394, %r394, %r307;
	ld.global.u32 	%r308, [%rd7+188];
	xor.b32  	%r393, %r393, %r308;
	ld.global.u32 	%r309, [%rd7+192];
	xor.b32  	%r392, %r392, %r309;
	ld.global.u32 	%r310, [%rd7+196];
	xor.b32  	%r391, %r391, %r310;
$L__BB1_32:
	and.b32  	%r312, %r239, 1024;
	setp.eq.s32 	%p22, %r312, 0;
	@%p22 bra 	$L__BB1_34;
	ld.global.u32 	%r313, [%rd7+200];
	xor.b32  	%r395, %r395, %r313;
	ld.global.u32 	%r314, [%rd7+204];
	xor.b32  	%r394, %r394, %r314;
	ld.global.u32 	%r315, [%rd7+208];
	xor.b32  	%r393, %r393, %r315;
	ld.global.u32 	%r316, [%rd7+212];
	xor.b32  	%r392, %r392, %r316;
	ld.global.u32 	%r317, [%rd7+216];
	xor.b32  	%r391, %r391, %r317;
$L__BB1_34:
	and.b32  	%r319, %r239, 2048;
	setp.eq.s32 	%p23, %r319, 0;
	@%p23 bra 	$L__BB1_36;
	ld.global.u32 	%r320, [%rd7+220];
	xor.b32  	%r395, %r395, %r320;
	ld.global.u32 	%r321, [%rd7+224];
	xor.b32  	%r394, %r394, %r321;
	ld.global.u32 	%r322, [%rd7+228];
	xor.b32  	%r393, %r393, %r322;
	ld.global.u32 	%r323, [%rd7+232];
	xor.b32  	%r392, %r392, %r323;
	ld.global.u32 	%r324, [%rd7+236];
	xor.b32  	%r391, %r391, %r324;
$L__BB1_36:
	and.b32  	%r326, %r239, 4096;
	setp.eq.s32 	%p24, %r326, 0;
	@%p24 bra 	$L__BB1_38;
	ld.global.u32 	%r327, [%rd7+240];
	xor.b32  	%r395, %r395, %r327;
	ld.global.u32 	%r328, [%rd7+244];
	xor.b32  	%r394, %r394, %r328;
	ld.global.u32 	%r329, [%rd7+248];
	xor.b32  	%r393, %r393, %r329;
	ld.global.u32 	%r330, [%rd7+252];
	xor.b32  	%r392, %r392, %r330;
	ld.global.u32 	%r331, [%rd7+256];
	xor.b32  	%r391, %r391, %r331;
$L__BB1_38:
	and.b32  	%r333, %r239, 8192;
	setp.eq.s32 	%p25, %r333, 0;
	@%p25 bra 	$L__BB1_40;
	ld.global.u32 	%r334, [%rd7+260];
	xor.b32  	%r395, %r395, %r334;
	ld.global.u32 	%r335, [%rd7+264];
	xor.b32  	%r394, %r394, %r335;
	ld.global.u32 	%r336, [%rd7+268];
	xor.b32  	%r393, %r393, %r336;
	ld.global.u32 	%r337, [%rd7+272];
	xor.b32  	%r392, %r392, %r337;
	ld.global.u32 	%r338, [%rd7+276];
	xor.b32  	%r391, %r391, %r338;
$L__BB1_40:
	and.b32  	%r340, %r239, 16384;
	setp.eq.s32 	%p26, %r340, 0;
	@%p26 bra 	$L__BB1_42;
	ld.global.u32 	%r341, [%rd7+280];
	xor.b32  	%r395, %r395, %r341;
	ld.global.u32 	%r342, [%rd7+284];
	xor.b32  	%r394, %r394, %r342;
	ld.global.u32 	%r343, [%rd7+288];
	xor.b32  	%r393, %r393, %r343;
	ld.global.u32 	%r344, [%rd7+292];
	xor.b32  	%r392, %r392, %r344;
	ld.global.u32 	%r345, [%rd7+296];
	xor.b32  	%r391, %r391, %r345;
$L__BB1_42:
	and.b32  	%r347, %r239, 32768;
	setp.eq.s32 	%p27, %r347, 0;
	@%p27 bra 	$L__BB1_44;
	ld.global.u32 	%r348, [%rd7+300];
	xor.b32  	%r395, %r395, %r348;
	ld.global.u32 	%r349, [%rd7+304];
	xor.b32  	%r394, %r394, %r349;
	ld.global.u32 	%r350, [%rd7+308];
	xor.b32  	%r393, %r393, %r350;
	ld.global.u32 	%r351, [%rd7+312];
	xor.b32  	%r392, %r392, %r351;
	ld.global.u32 	%r352, [%rd7+316];
	xor.b32  	%r391, %r391, %r352;
$L__BB1_44:
	add.s32 	%r390, %r390, 16;
	setp.ne.s32 	%p28, %r390, 32;
	@%p28 bra 	$L__BB1_12;
	mad.lo.s32 	%r353, %r384, -31, %r25;
	add.s32 	%r384, %r353, 1;
	setp.ne.s32 	%p29, %r384, 5;
	@%p29 bra 	$L__BB1_11;
	st.global.u32 	[%rd3+4], %r395;
	st.global.u32 	[%rd3+8], %r394;
	st.global.u32 	[%rd3+12], %r393;
	st.global.u32 	[%rd3+16], %r392;
	st.global.u32 	[%rd3+20], %r391;
	add.s32 	%r378, %r378, 1;
	setp.lt.u32 	%p30, %r378, %r16;
	@%p30 bra 	$L__BB1_10;
$L__BB1_47:
	shr.u64 	%rd8, %rd20, 2;
	add.s32 	%r377, %r377, 1;
	setp.gt.u64 	%p31, %rd20, 3;
	mov.u64 	%rd20, %rd8;
	@%p31 bra 	$L__BB1_8;
$L__BB1_48:
	mov.b32 	%r354, 0;
	st.global.v2.u32 	[%rd3+24], {%r354, %r354};
	st.global.u32 	[%rd3+32], %r354;
	mov.b64 	%rd19, 0;
	st.global.u64 	[%rd3+40], %rd19;
	shr.u32 	%r355, %r395, 2;
	xor.b32  	%r356, %r355, %r395;
	st.global.v2.u32 	[%rd3+8], {%r393, %r392};
	shl.b32 	%r357, %r391, 4;
	shl.b32 	%r358, %r356, 1;
	xor.b32  	%r359, %r358, %r357;
	xor.b32  	%r360, %r359, %r356;
	xor.b32  	%r361, %r360, %r391;
	st.global.v2.u32 	[%rd3+16], {%r391, %r361};
	add.s32 	%r362, %r6, -637770787;
	st.global.v2.u32 	[%rd3], {%r362, %r394};
	add.s32 	%r363, %r361, %r362;
	rem.u32 	%r364, %r363, %r209;
	add.s32 	%r365, %r364, %r208;
	shl.b32 	%r366, %r3, 4;
	add.s32 	%r367, %r366, %r1;
	shl.b32 	%r368, %r367, 2;
	mov.u32 	%r369, _ZZ15rellenar_huecosPiiiiijP17curandStateXORWOWE6sh_mat;
	add.s32 	%r370, %r368, %r369;
	st.shared.u32 	[%r370+68], %r365;
	bar.sync 	0;
	ld.shared.u32 	%r371, [%r370+68];
	st.global.u32 	[%rd2], %r371;
$L__BB1_49:
	ret;

}
	// .globl	_Z23eliminar_iguales_juntosPiiiS_
.visible .entry _Z23eliminar_iguales_juntosPiiiS_(
	.param .u64 .ptr .align 1 _Z23eliminar_iguales_juntosPiiiS__param_0,
	.param .u32 _Z23eliminar_iguales_juntosPiiiS__param_1,
	.param .u32 _Z23eliminar_iguales_juntosPiiiS__param_2,
	.param .u64 .ptr .align 1 _Z23eliminar_iguales_juntosPiiiS__param_3
)
{
	.reg .pred 	%p<9>;
	.reg .b32 	%r<27>;
	.reg .b64 	%rd<11>;
	// demoted variable
	.shared .align 4 .b8 _ZZ23eliminar_iguales_juntosPiiiS_E8s_vector[1024];
	ld.param.u64 	%rd2, [_Z23eliminar_iguales_juntosPiiiS__param_0];
	ld.param.u32 	%r8, [_Z23eliminar_iguales_juntosPiiiS__param_1];
	ld.param.u32 	%r9, [_Z23eliminar_iguales_juntosPiiiS__param_2];
	ld.param.u64 	%rd3, [_Z23eliminar_iguales_juntosPiiiS__param_3];
	cvta.to.global.u64 	%rd1, %rd3;
	mov.u32 	%r10, %tid.x;
	mov.u32 	%r11, %ntid.x;
	mov.u32 	%r12, %ctaid.x;
	mad.lo.s32 	%r1, %r11, %r12, %r10;
	mov.u32 	%r13, %tid.y;
	mov.u32 	%r14, %ntid.y;
	mov.u32 	%r15, %ctaid.y;
	mad.lo.s32 	%r2, %r14, %r15, %r13;
	mad.lo.s32 	%r3, %r13, %r11, %r10;
	mul.lo.s32 	%r4, %r9, %r8;
	setp.ge.s32 	%p1, %r3, %r4;
	@%p1 bra 	$L__BB2_2;
	mul.wide.u32 	%rd4, %r3, 4;
	add.s64 	%rd5, %rd1, %rd4;
	ld.global.u32 	%r16, [%rd5];
	shl.b32 	%r17, %r3, 2;
	mov.u32 	%r18, _ZZ23eliminar_iguales_juntosPiiiS_E8s_vector;
	add.s32 	%r19, %r18, %r17;
	st.shared.u32 	[%r19], %r16;
$L__BB2_2:
	bar.sync 	0;
	setp.ge.s32 	%p2, %r1, %r9;
	setp.ge.s32 	%p3, %r2, %r8;
	or.pred  	%p4, %p2, %p3;
	setp.lt.s32 	%p5, %r4, 1;
	or.pred  	%p6, %p4, %p5;
	@%p6 bra 	$L__BB2_7;
	mad.lo.s32 	%r5, %r9, %r2, %r1;
	mov.b32 	%r26, 0;
$L__BB2_4:
	shl.b32 	%r21, %r26, 2;
	mov.u32 	%r22, _ZZ23eliminar_iguales_juntosPiiiS_E8s_vector;
	add.s32 	%r23, %r22, %r21;
	ld.shared.u32 	%r24, [%r23];
	setp.ne.s32 	%p7, %r24, %r5;
	@%p7 bra 	$L__BB2_6;
	cvta.to.global.u64 	%rd6, %rd2;
	mul.wide.s32 	%rd7, %r5, 4;
	add.s64 	%rd8, %rd6, %rd7;
	mov.b32 	%r25, -1;
	st.global.u32 	[%rd8], %r25;
	mul.wide.u32 	%rd9, %r26, 4;
	add.s64 	%rd10, %rd1, %rd9;
	st.global.u32 	[%rd10], %r25;
	bra.uni 	$L__BB2_7;
$L__BB2_6:
	add.s32 	%r26, %r26, 1;
	setp.ne.s32 	%p8, %r26, %r4;
	@%p8 bra 	$L__BB2_4;
$L__BB2_7:
	ret;

}
	// .globl	_Z9eliminar5PiiiS_ii
.visible .entry _Z9eliminar5PiiiS_ii(
	.param .u64 .ptr .align 1 _Z9eliminar5PiiiS_ii_param_0,
	.param .u32 _Z9eliminar5PiiiS_ii_param_1,
	.param .u32 _Z9eliminar5PiiiS_ii_param_2,
	.param .u64 .ptr .align 1 _Z9eliminar5PiiiS_ii_param_3,
	.param .u32 _Z9eliminar5PiiiS_ii_param_4,
	.param .u32 _Z9eliminar5PiiiS_ii_param_5
)
{
	.reg .pred 	%p<42>;
	.reg .b16 	%rs<38>;
	.reg .b32 	%r<122>;
	.reg .b64 	%rd<13>;
	// demoted variable
	.shared .align 4 .b8 _ZZ9eliminar5PiiiS_iiE8s_vector[1024];
	ld.param.u64 	%rd3, [_Z9eliminar5PiiiS_ii_param_0];
	ld.param.u32 	%r35, [_Z9eliminar5PiiiS_ii_param_1];
	ld.param.u32 	%r34, [_Z9eliminar5PiiiS_ii_param_2];
	ld.param.u64 	%rd4, [_Z9eliminar5PiiiS_ii_param_3];
	ld.param.u32 	%r36, [_Z9eliminar5PiiiS_ii_param_4];
	ld.param.u32 	%r37, [_Z9eliminar5PiiiS_ii_param_5];
	cvta.to.global.u64 	%rd1, %rd3;
	cvta.to.global.u64 	%rd2, %rd4;
	mov.u32 	%r38, %tid.x;
	mov.u32 	%r39, %ntid.x;
	mov.u32 	%r40, %ctaid.x;
	mad.lo.s32 	%r1, %r39, %r40, %r38;
	mov.u32 	%r2, %tid.y;
	mad.lo.s32 	%r3, %r2, %r39, %r38;
	mad.lo.s32 	%r120, %r36, %r34, %r37;
	mul.lo.s32 	%r5, %r34, %r35;
	setp.ge.s32 	%p3, %r3, %r5;
	@%p3 bra 	$L__BB3_2;
	mul.wide.u32 	%rd5, %r3, 4;
	add.s64 	%rd6, %rd2, %rd5;
	ld.global.u32 	%r41, [%rd6];
	shl.b32 	%r42, %r3, 2;
	mov.u32 	%r43, _ZZ9eliminar5PiiiS_iiE8s_vector;
	add.s32 	%r44, %r43, %r42;
	st.shared.u32 	[%r44], %r41;
$L__BB3_2:
	bar.sync 	0;
	ld.shared.u32 	%r45, [_ZZ9eliminar5PiiiS_iiE8s_vector];
	mov.u32 	%r46, %ctaid.y;
	mov.u32 	%r47, %ntid.y;
	mad.lo.s32 	%r48, %r47, %r46, %r2;
	mad.lo.s32 	%r6, %r34, %r48, %r1;
	setp.ne.s32 	%p4, %r45, %r6;
	@%p4 bra 	$L__BB3_4;
	ld.global.u32 	%r49, [%rd2];
	mul.wide.s32 	%rd7, %r49, 4;
	add.s64 	%rd8, %rd1, %rd7;
	mov.b32 	%r50, 7;
	st.global.u32 	[%rd8], %r50;
	mov.b32 	%r51, -1;
	st.global.u32 	[%rd2], %r51;
$L__BB3_4:
	setp.lt.s32 	%p6, %r5, 2;
	mov.pred 	%p41, -1;
	@%p6 bra 	$L__BB3_18;
	add.s32 	%r7, %r5, -1;
	add.s32 	%r54, %r5, -2;
	and.b32  	%r8, %r7, 7;
	setp.lt.u32 	%p7, %r54, 7;
	mov.b16 	%rs37, 0;
	mov.b32 	%r115, 1;
	@%p7 bra 	$L__BB3_9;
	mov.u32 	%r57, _ZZ9eliminar5PiiiS_iiE8s_vector;
	add.s32 	%r108, %r57, 16;
	and.b32  	%r9, %r7, -8;
	mov.b16 	%rs37, 0;
	mov.b32 	%r109, 0;
$L__BB3_7:
	.pragma "nounroll";
	add.s32 	%r58, %r109, 1;
	ld.shared.u32 	%r59, [%r108+-12];
	setp.eq.s32 	%p8, %r59, %r6;
	selp.b32 	%r60, %r58, %r120, %p8;
	ld.shared.u32 	%r61, [%r108+-8];
	setp.eq.s32 	%p10, %r61, %r6;
	add.s32 	%r62, %r109, 2;
	selp.b32 	%r63, %r62, %r60, %p10;
	ld.shared.u32 	%r64, [%r108+-4];
	setp.eq.s32 	%p12, %r64, %r6;
	add.s32 	%r65, %r109, 3;
	selp.b32 	%r66, %r65, %r63, %p12;
	ld.shared.u32 	%r67, [%r108];
	setp.eq.s32 	%p14, %r67, %r6;
	add.s32 	%r68, %r109, 4;
	selp.b32 	%r69, %r68, %r66, %p14;
	ld.shared.u32 	%r70, [%r108+4];
	setp.eq.s32 	%p16, %r70, %r6;
	add.s32 	%r71, %r109, 5;
	selp.b32 	%r72, %r71, %r69, %p16;
	ld.shared.u32 	%r73, [%r108+8];
	setp.eq.s32 	%p18, %r73, %r6;
	add.s32 	%r74, %r109, 6;
	selp.b32 	%r75, %r74, %r72, %p18;
	ld.shared.u32 	%r76, [%r108+12];
	setp.eq.s32 	%p20, %r76, %r6;
	add.s32 	%r77, %r109, 7;
	selp.b32 	%r78, %r77, %r75, %p20;
	ld.shared.u32 	%r79, [%r108+16];
	setp.eq.s32 	%p22, %r79, %r6;
	selp.b16 	%rs16, 1, %rs37, %p8;
	selp.b16 	%rs17, 1, %rs16, %p10;
	selp.b16 	%rs18, 1, %rs17, %p12;
	selp.b16 	%rs19, 1, %rs18, %p14;
	selp.b16 	%rs20, 1, %rs19, %p16;
	selp.b16 	%rs21, 1, %rs20, %p18;
	selp.b16 	%rs22, 1, %rs21, %p20;
	selp.b16 	%rs37, 1, %rs22, %p22;
	add.s32 	%r109, %r109, 8;
	selp.b32 	%r120, %r109, %r78, %p22;
	add.s32 	%r108, %r108, 32;
	setp.ne.s32 	%p23, %r109, %r9;
	@%p23 bra 	$L__BB3_7;
	add.s32 	%r115, %r109, 1;
$L__BB3_9:
	setp.eq.s32 	%p24, %r8, 0;
	@%p24 bra 	$L__BB3_17;
	and.b32  	%r20, %r7, 3;
	setp.lt.u32 	%p25, %r8, 4;
	@%p25 bra 	$L__BB3_12;
	shl.b32 	%r81, %r115, 2;
	mov.u32 	%r82, _ZZ9eliminar5PiiiS_iiE8s_vector;
	add.s32 	%r83, %r82, %r81;
	ld.shared.u32 	%r84, [%r83];
	setp.eq.s32 	%p26, %r84, %r6;
	selp.b32 	%r85, %r115, %r120, %p26;
	add.s32 	%r86, %r115, 1;
	ld.shared.u32 	%r87, [%r83+4];
	setp.eq.s32 	%p28, %r87, %r6;
	selp.b32 	%r88, %r86, %r85, %p28;
	add.s32 	%r89, %r115, 2;
	ld.shared.u32 	%r90, [%r83+8];
	setp.eq.s32 	%p30, %r90, %r6;
	selp.b32 	%r91, %r89, %r88, %p30;
	add.s32 	%r92, %r115, 3;
	ld.shared.u32 	%r93, [%r83+12];
	setp.eq.s32 	%p32, %r93, %r6;
	selp.b16 	%rs24, 1, %rs37, %p26;
	selp.b16 	%rs25, 1, %rs24, %p28;
	selp.b16 	%rs26, 1, %rs25, %p30;
	selp.b16 	%rs37, 1, %rs26, %p32;
	selp.b32 	%r120, %r92, %r91, %p32;
	add.s32 	%r115, %r115, 4;
$L__BB3_12:
	setp.eq.s32 	%p33, %r20, 0;
	@%p33 bra 	$L__BB3_17;
	setp.eq.s32 	%p34, %r20, 1;
	@%p34 bra 	$L__BB3_15;
	shl.b32 	%r95, %r115, 2;
	mov.u32 	%r96, _ZZ9eliminar5PiiiS_iiE8s_vector;
	add.s32 	%r97, %r96, %r95;
	ld.shared.u32 	%r98, [%r97];
	setp.eq.s32 	%p35, %r98, %r6;
	selp.b32 	%r99, %r115, %r120, %p35;
	add.s32 	%r100, %r115, 1;
	ld.shared.u32 	%r101, [%r97+4];
	setp.eq.s32 	%p37, %r101, %r6;
	selp.b16 	%rs28, 1, %rs37, %p35;
	selp.b16 	%rs37, 1, %rs28, %p37;
	selp.b32 	%r120, %r100, %r99, %p37;
	add.s32 	%r115, %r115, 2;
$L__BB3_15:
	and.b32  	%r102, %r7, 1;
	setp.eq.b32 	%p38, %r102, 1;
	not.pred 	%p39, %p38;
	@%p39 bra 	$L__BB3_17;
	shl.b32 	%r103, %r115, 2;
	mov.u32 	%r104, _ZZ9eliminar5PiiiS_iiE8s_vector;
	add.s32 	%r105, %r104, %r103;
	ld.shared.u32 	%r106, [%r105];
	setp.eq.s32 	%p40, %r106, %r6;
	selp.b16 	%rs37, 1, %rs37, %p40;
	selp.b32 	%r120, %r115, %r120, %p40;
$L__BB3_17:
	and.b16  	%rs29, %rs37, 255;
	setp.eq.s16 	%p41, %rs29, 0;
$L__BB3_18:
	@%p41 bra 	$L__BB3_20;
	mul.wide.s32 	%rd9, %r6, 4;
	add.s64 	%rd10, %rd1, %rd9;
	mov.b32 	%r107, -1;
	st.global.u32 	[%rd10], %r107;
	mul.wide.s32 	%rd11, %r120, 4;
	add.s64 	%rd12, %rd2, %rd11;
	st.global.u32 	[%rd12], %r107;
$L__BB3_20:
	ret;

}
	// .globl	_Z9eliminar6PiiiS_ii
.visible .entry _Z9eliminar6PiiiS_ii(
	.param .u64 .ptr .align 1 _Z9eliminar6PiiiS_ii_param_0,
	.param .u32 _Z9eliminar6PiiiS_ii_param_1,
	.param .u32 _Z9eliminar6PiiiS_ii_param_2,
	.param .u64 .ptr .align 1 _Z9eliminar6PiiiS_ii_param_3,
	.param .u32 _Z9eliminar6PiiiS_ii_param_4,
	.param .u32 _Z9eliminar6PiiiS_ii_param_5
)
{
	.reg .pred 	%p<43>;
	.reg .b16 	%rs<38>;
	.reg .b32 	%r<125>;
	.reg .b64 	%rd<11>;
	// demoted variable
	.shared .align 4 .b8 _ZZ9eliminar6PiiiS_iiE8s_vector[1024];
	ld.param.u64 	%rd3, [_Z9eliminar6PiiiS_ii_param_0];
	ld.param.u32 	%r36, [_Z9eliminar6PiiiS_ii_param_1];
	ld.param.u32 	%r35, [_Z9eliminar6PiiiS_ii_param_2];
	ld.param.u64 	%rd4, [_Z9eliminar6PiiiS_ii_param_3];
	ld.param.u32 	%r37, [_Z9eliminar6PiiiS_ii_param_4];
	ld.param.u32 	%r38, [_Z9eliminar6PiiiS_ii_param_5];
	cvta.to.global.u64 	%rd1, %rd3;
	cvta.to.global.u64 	%rd5, %rd4;
	mov.u32 	%r39, %tid.x;
	mov.u32 	%r40, %ntid.x;
	mov.u32 	%r41, %ctaid.x;
	mad.lo.s32 	%r1, %r40, %r41, %r39;
	mov.u32 	%r2, %tid.y;
	mad.lo.s32 	%r3, %r2, %r40, %r39;
	mad.lo.s32 	%r123, %r37, %r35, %r38;
	mul.lo.s32 	%r5, %r35, %r36;
	setp.ge.s32 	%p3, %r3, %r5;
	mul.wide.u32 	%rd6, %r3, 4;
	add.s64 	%rd2, %rd5, %rd6;
	shl.b32 	%r42, %r3, 2;
	mov.u32 	%r43, _ZZ9eliminar6PiiiS_iiE8s_vector;
	add.s32 	%r6, %r43, %r42;
	@%p3 bra 	$L__BB4_2;
	ld.global.u32 	%r44, [%rd2];
	st.shared.u32 	[%r6], %r44;
$L__BB4_2:
	bar.sync 	0;
	ld.shared.u32 	%r45, [_ZZ9eliminar6PiiiS_iiE8s_vector];
	mov.u32 	%r46, %ctaid.y;
	mov.u32 	%r47, %ntid.y;
	mad.lo.s32 	%r48, %r47, %r46, %r2;
	mad.lo.s32 	%r7, %r35, %r48, %r1;
	setp.ne.s32 	%p4, %r45, %r7;
	@%p4 bra 	$L__BB4_4;
	mul.wide.s32 	%rd7, %r123, 4;
	add.s64 	%rd8, %rd1, %rd7;
	mov.b32 	%r49, 8;
	st.global.u32 	[%rd8], %r49;
	mov.b32 	%r50, -1;
	st.shared.u32 	[_ZZ9eliminar6PiiiS_iiE8s_vector], %r50;
$L__BB4_4:
	setp.lt.s32 	%p6, %r5, 2;
	mov.pred 	%p42, -1;
	@%p6 bra 	$L__BB4_18;
	add.s32 	%r8, %r5, -1;
	add.s32 	%r53, %r5, -2;
	and.b32  	%r9, %r8, 7;
	setp.lt.u32 	%p7, %r53, 7;
	mov.b16 	%rs37, 0;
	mov.b32 	%r118, 1;
	@%p7 bra 	$L__BB4_9;
	add.s32 	%r111, %r43, 16;
	and.b32  	%r10, %r8, -8;
	mov.b16 	%rs37, 0;
	mov.b32 	%r112, 0;
$L__BB4_7:
	.pragma "nounroll";
	add.s32 	%r57, %r112, 1;
	ld.shared.u32 	%r58, [%r111+-12];
	setp.eq.s32 	%p8, %r58, %r7;
	selp.b32 	%r59, %r57, %r123, %p8;
	ld.shared.u32 	%r60, [%r111+-8];
	setp.eq.s32 	%p10, %r60, %r7;
	add.s32 	%r61, %r112, 2;
	selp.b32 	%r62, %r61, %r59, %p10;
	ld.shared.u32 	%r63, [%r111+-4];
	setp.eq.s32 	%p12, %r63, %r7;
	add.s32 	%r64, %r112, 3;
	selp.b32 	%r65, %r64, %r62, %p12;
	ld.shared.u32 	%r66, [%r111];
	setp.eq.s32 	%p14, %r66, %r7;
	add.s32 	%r67, %r112, 4;
	selp.b32 	%r68, %r67, %r65, %p14;
	ld.shared.u32 	%r69, [%r111+4];
	setp.eq.s32 	%p16, %r69, %r7;
	add.s32 	%r70, %r112, 5;
	selp.b32 	%r71, %r70, %r68, %p16;
	ld.shared.u32 	%r72, [%r111+8];
	setp.eq.s32 	%p18, %r72, %r7;
	add.s32 	%r73, %r112, 6;
	selp.b32 	%r74, %r73, %r71, %p18;
	ld.shared.u32 	%r75, [%r111+12];
	setp.eq.s32 	%p20, %r75, %r7;
	add.s32 	%r76, %r112, 7;
	selp.b32 	%r77, %r76, %r74, %p20;
	ld.shared.u32 	%r78, [%r111+16];
	setp.eq.s32 	%p22, %r78, %r7;
	selp.b16 	%rs16, 1, %rs37, %p8;
	selp.b16 	%rs17, 1, %rs16, %p10;
	selp.b16 	%rs18, 1, %rs17, %p12;
	selp.b16 	%rs19, 1, %rs18, %p14;
	selp.b16 	%rs20, 1, %rs19, %p16;
	selp.b16 	%rs21, 1, %rs20, %p18;
	selp.b16 	%rs22, 1, %rs21, %p20;
	selp.b16 	%rs37, 1, %rs22, %p22;
	add.s32 	%r112, %r112, 8;
	selp.b32 	%r123, %r112, %r77, %p22;
	add.s32 	%r111, %r111, 32;
	setp.ne.s32 	%p23, %r112, %r10;
	@%p23 bra 	$L__BB4_7;
	add.s32 	%r118, %r112, 1;
$L__BB4_9:
	setp.eq.s32 	%p24, %r9, 0;
	@%p24 bra 	$L__BB4_17;
	and.b32  	%r21, %r8, 3;
	setp.lt.u32 	%p25, %r9, 4;
	@%p25 bra 	$L__BB4_12;
	shl.b32 	%r80, %r118, 2;
	mov.u32 	%r81, _ZZ9eliminar6PiiiS_iiE8s_vector;
	add.s32 	%r82, %r81, %r80;
	ld.shared.u32 	%r83, [%r82];
	setp.eq.s32 	%p26, %r83, %r7;
	selp.b32 	%r84, %r118, %r123, %p26;
	add.s32 	%r85, %r118, 1;
	ld.shared.u32 	%r86, [%r82+4];
	setp.eq.s32 	%p28, %r86, %r7;
	selp.b32 	%r87, %r85, %r84, %p28;
	add.s32 	%r88, %r118, 2;
	ld.shared.u32 	%r89, [%r82+8];
	setp.eq.s32 	%p30, %r89, %r7;
	selp.b32 	%r90, %r88, %r87, %p30;
	add.s32 	%r91, %r118, 3;
	ld.shared.u32 	%r92, [%r82+12];
	setp.eq.s32 	%p32, %r92, %r7;
	selp.b16 	%rs24, 1, %rs37, %p26;
	selp.b16 	%rs25, 1, %rs24, %p28;
	selp.b16 	%rs26, 1, %rs25, %p30;
	selp.b16 	%rs37, 1, %rs26, %p32;
	selp.b32 	%r123, %r91, %r90, %p32;
	add.s32 	%r118, %r118, 4;
$L__BB4_12:
	setp.eq.s32 	%p33, %r21, 0;
	@%p33 bra 	$L__BB4_17;
	setp.eq.s32 	%p34, %r21, 1;
	@%p34 bra 	$L__BB4_15;
	shl.b32 	%r94, %r118, 2;
	mov.u32 	%r95, _ZZ9eliminar6PiiiS_iiE8s_vector;
	add.s32 	%r96, %r95, %r94;
	ld.shared.u32 	%r97, [%r96];
	setp.eq.s32 	%p35, %r97, %r7;
	selp.b32 	%r98, %r118, %r123, %p35;
	add.s32 	%r99, %r118, 1;
	ld.shared.u32 	%r100, [%r96+4];
	setp.eq.s32 	%p37, %r100, %r7;
	selp.b16 	%rs28, 1, %rs37, %p35;
	selp.b16 	%rs37, 1, %rs28, %p37;
	selp.b32 	%r123, %r99, %r98, %p37;
	add.s32 	%r118, %r118, 2;
$L__BB4_15:
	and.b32  	%r101, %r8, 1;
	setp.eq.b32 	%p38, %r101, 1;
	not.pred 	%p39, %p38;
	@%p39 bra 	$L__BB4_17;
	shl.b32 	%r102, %r118, 2;
	mov.u32 	%r103, _ZZ9eliminar6PiiiS_iiE8s_vector;
	add.s32 	%r104, %r103, %r102;
	ld.shared.u32 	%r105, [%r104];
	setp.eq.s32 	%p40, %r105, %r7;
	selp.b16 	%rs37, 1, %rs37, %p40;
	selp.b32 	%r123, %r118, %r123, %p40;
$L__BB4_17:
	and.b16  	%rs29, %rs37, 255;
	setp.eq.s16 	%p42, %rs29, 0;
$L__BB4_18:
	@%p42 bra 	$L__BB4_20;
	mul.wide.s32 	%rd9, %r7, 4;
	add.s64 	%rd10, %rd1, %rd9;
	mov.b32 	%r106, -1;
	st.global.u32 	[%rd10], %r106;
	shl.b32 	%r107, %r123, 2;
	mov.u32 	%r108, _ZZ9eliminar6PiiiS_iiE8s_vector;
	add.s32 	%r109, %r108, %r107;
	st.shared.u32 	[%r109], %r106;
$L__BB4_20:
	setp.ge.s32 	%p41, %r3, %r5;
	@%p41 bra 	$L__BB4_22;
	ld.shared.u32 	%r110, [%r6];
	st.global.u32 	[%rd2], %r110;
$L__BB4_22:
	ret;

}
	// .globl	_Z13eliminar7oMasPiiiS_iijP17curandStateXORWOWii
.visible .entry _Z13eliminar7oMasPiiiS_iijP17curandStateXORWOWii(
	.param .u64 .ptr .align 1 _Z13eliminar7oMasPiiiS_iijP17curandStateXORWOWii_param_0,
	.param .u32 _Z13eliminar7oMasPiiiS_iijP17curandStateXORWOWii_param_1,
	.param .u32 _Z13eliminar7oMasPiiiS_iijP17curandStateXORWOWii_param_2,
	.param .u64 .ptr .align 1 _Z13eliminar7oMasPiiiS_iijP17curandStateXORWOWii_param_3,
	.param .u32 _Z13eliminar7oMasPiiiS_iijP17curandStateXORWOWii_param_4,
	.param .u32 _Z13eliminar7oMasPiiiS_iijP17curandStateXORWOWii_param_5,
	.param .u32 _Z13eliminar7oMasPiiiS_iijP17curandStateXORWOWii_param_6,
	.param .u64 .ptr .align 1 _Z13eliminar7oMasPiiiS_iijP17curandStateXORWOWii_param_7,
	.param .u32 _Z13eliminar7oMasPiiiS_iijP17curandStateXORWOWii_param_8,
	.param .u32 _Z13eliminar7oMasPiiiS_iijP17curandStateXORWOWii_param_9
)
{
	.reg .pred 	%p<64>;
	.reg .b32 	%r<588>;
	.reg .b64 	%rd<32>;

	ld.param.u64 	%rd11, [_Z13eliminar7oMasPiiiS_iijP17curandStateXORWOWii_param_0];
	ld.param.u32 	%r232, [_Z13eliminar7oMasPiiiS_iijP17curandStateXORWOWii_param_1];
	ld.param.u32 	%r228, [_Z13eliminar7oMasPiiiS_iijP17curandStateXORWOWii_param_2];
	ld.param.u64 	%rd9, [_Z13eliminar7oMasPiiiS_iijP17curandStateXORWOWii_param_3];
	ld.param.u32 	%r229, [_Z13eliminar7oMasPiiiS_iijP17curandStateXORWOWii_param_6];
	ld.param.u64 	%rd10, [_Z13eliminar7oMasPiiiS_iijP17curandStateXORWOWii_param_7];
	cvta.to.global.u64 	%rd1, %rd9;
	cvta.to.global.u64 	%rd2, %rd11;
	mul.lo.s32 	%r1, %r228, %r232;
	mov.u32 	%r234, %tid.x;
	mov.u32 	%r235, %ntid.x;
	mov.u32 	%r236, %ctaid.x;
	mad.lo.s32 	%r2, %r235, %r236, %r234;
	mov.u32 	%r237, %tid.y;
	mov.u32 	%r238, %ntid.y;
	mov.u32 	%r239, %ctaid.y;
	mad.lo.s32 	%r240, %r238, %r239, %r237;
	mad.lo.s32 	%r4, %r237, %r235, %r234;
	setp.gt.s32 	%p2, %r2, -1;
	setp.lt.s32 	%p3, %r2, %r228;
	setp.lt.s32 	%p4, %r240, %r232;
	and.pred  	%p5, %p3, %p4;
	and.pred  	%p1, %p5, %p2;
	not.pred 	%p6, %p1;
	@%p6 bra 	$L__BB5_2;
	mad.lo.s32 	%r241, %r228, %r240, %r2;
	mul.wide.s32 	%rd12, %r241, 4;
	add.s64 	%rd13, %rd2, %rd12;
	ld.global.u32 	%r242, [%rd13];
	shl.b32 	%r243, %r241, 2;
	mov.u32 	%r244, shared_mem;
	add.s32 	%r245, %r244, %r243;
	st.shared.u32 	[%r245], %r242;
$L__BB5_2:
	shl.b32 	%r246, %r1, 2;
	mov.u32 	%r247, shared_mem;
	add.s32 	%r5, %r247, %r246;
	setp.ge.s32 	%p7, %r4, %r1;
	@%p7 bra 	$L__BB5_4;
	mul.wide.u32 	%rd14, %r4, 4;
	add.s64 	%rd15, %rd1, %rd14;
	ld.global.u32 	%r248, [%rd15];
	shl.b32 	%r249, %r4, 2;
	add.s32 	%r250, %r5, %r249;
	st.shared.u32 	[%r250], %r248;
$L__BB5_4:
	bar.sync 	0;
	mad.lo.s32 	%r253, %r228, %r240, %r2;
	cvt.s64.s32 	%rd3, %r253;
	cvta.to.global.u64 	%rd16, %rd10;
	mul.wide.s32 	%rd17, %r253, 48;
	add.s64 	%rd4, %rd16, %rd17;
	xor.b32  	%r254, %r229, -1429050551;
	mul.lo.s32 	%r6, %r254, 1099087573;
	add.s32 	%r255, %r6, -638133224;
	add.s32 	%r495, %r6, 123456789;
	st.global.v2.u32 	[%rd4], {%r255, %r495};
	xor.b32  	%r494, %r6, 362436069;
	mov.b32 	%r493, -123459836;
	st.global.v2.u32 	[%rd4+8], {%r494, %r493};
	add.s32 	%r491, %r6, 5783321;
	mov.b32 	%r492, -589760388;
	st.global.v2.u32 	[%rd4+16], {%r492, %r491};
	setp.eq.s32 	%p8, %r253, 0;
	@%p8 bra 	$L__BB5_46;
	mov.b32 	%r477, 0;
	mov.b32 	%r493, -123459836;
	mov.b32 	%r492, -589760388;
	mov.u64 	%rd20, precalc_xorwow_matrix;
	mov.u64 	%rd31, %rd3;
$L__BB5_6:
	and.b64  	%rd18, %rd31, 3;
	setp.eq.s64 	%p9, %rd18, 0;
	@%p9 bra 	$L__BB5_45;
	mul.wide.u32 	%rd19, %r477, 3200;
	add.s64 	%rd6, %rd20, %rd19;
	mov.b32 	%r478, 0;
$L__BB5_8:
	mov.b32 	%r491, 0;
	mov.u32 	%r492, %r491;
	mov.u32 	%r493, %r491;
	mov.u32 	%r494, %r491;
	mov.u32 	%r495, %r491;
	mov.u32 	%r484, %r491;
$L__BB5_9:
	mul.wide.u32 	%rd21, %r484, 4;
	add.s64 	%rd22, %rd4, %rd21;
	ld.global.u32 	%r23, [%rd22+4];
	shl.b32 	%r24, %r484, 5;
	mov.b32 	%r490, 0;
$L__BB5_10:
	.pragma "nounroll";
	shr.u32 	%r262, %r23, %r490;
	and.b32  	%r263, %r262, 1;
	setp.eq.b32 	%p10, %r263, 1;
	not.pred 	%p11, %p10;
	add.s32 	%r264, %r24, %r490;
	mul.lo.s32 	%r265, %r264, 5;
	mul.wide.u32 	%rd23, %r265, 4;
	add.s64 	%rd7, %rd6, %rd23;
	@%p11 bra 	$L__BB5_12;
	ld.global.u32 	%r266, [%rd7];
	xor.b32  	%r495, %r495, %r266;
	ld.global.u32 	%r267, [%rd7+4];
	xor.b32  	%r494, %r494, %r267;
	ld.global.u32 	%r268, [%rd7+8];
	xor.b32  	%r493, %r493, %r268;
	ld.global.u32 	%r269, [%rd7+12];
	xor.b32  	%r492, %r492, %r269;
	ld.global.u32 	%r270, [%rd7+16];
	xor.b32  	%r491, %r491, %r270;
$L__BB5_12:
	and.b32  	%r272, %r262, 2;
	setp.eq.s32 	%p12, %r272, 0;
	@%p12 bra 	$L__BB5_14;
	ld.global.u32 	%r273, [%rd7+20];
	xor.b32  	%r495, %r495, %r273;
	ld.global.u32 	%r274, [%rd7+24];
	xor.b32  	%r494, %r494, %r274;
	ld.global.u32 	%r275, [%rd7+28];
	xor.b32  	%r493, %r493, %r275;
	ld.global.u32 	%r276, [%rd7+32];
	xor.b32  	%r492, %r492, %r276;
	ld.global.u32 	%r277, [%rd7+36];
	xor.b32  	%r491, %r491, %r277;
$L__BB5_14:
	and.b32  	%r279, %r262, 4;
	setp.eq.s32 	%p13, %r279, 0;
	@%p13 bra 	$L__BB5_16;
	ld.global.u32 	%r280, [%rd7+40];
	xor.b32  	%r495, %r495, %r280;
	ld.global.u32 	%r281, [%rd7+44];
	xor.b32  	%r494, %r494, %r281;
	ld.global.u32 	%r282, [%rd7+48];
	xor.b32  	%r493, %r493, %r282;
	ld.global.u32 	%r283, [%rd7+52];
	xor.b32  	%r492, %r492, %r283;
	ld.global.u32 	%r284, [%rd7+56];
	xor.b32  	%r491, %r491, %r284;
$L__BB5_16:
	and.b32  	%r286, %r262, 8;
	setp.eq.s32 	%p14, %r286, 0;
	@%p14 bra 	$L__BB5_18;
	ld.global.u32 	%r287, [%rd7+60];
	xor.b32  	%r495, %r495, %r287;
	ld.global.u32 	%r288, [%rd7+64];
	xor.b32  	%r494, %r494, %r288;
	ld.global.u32 	%r289, [%rd7+68];
	xor.b32  	%r493, %r493, %r289;
	ld.global.u32 	%r290, [%rd7+72];
	xor.b32  	%r492, %r492, %r290;
	ld.global.u32 	%r291, [%rd7+76];
	xor.b32  	%r491, %r491, %r291;
$L__BB5_18:
	and.b32  	%r293, %r262, 16;
	setp.eq.s32 	%p15, %r293, 0;
	@%p15 bra 	$L__BB5_20;
	ld.global.u32 	%r294, [%rd7+80];
	xor.b32  	%r495, %r495, %r294;
	ld.global.u32 	%r295, [%rd7+84];
	xor.b32  	%r494, %r494, %r295;
	ld.global.u32 	%r296, [%rd7+88];
	xor.b32  	%r493, %r493, %r296;
	ld.global.u32 	%r297, [%rd7+92];
	xor.b32  	%r492, %r492, %r297;
	ld.global.u32 	%r298, [%rd7+96];
	xor.b32  	%r491, %r491, %r298;
$L__BB5_20:
	and.b32  	%r300, %r262, 32;
	setp.eq.s32 	%p16, %r300, 0;
	@%p16 bra 	$L__BB5_22;
	ld.global.u32 	%r301, [%rd7+100];
	xor.b32  	%r495, %r495, %r301;
	ld.global.u32 	%r302, [%rd7+104];
	xor.b32  	%r494, %r494, %r302;
	ld.global.u32 	%r303, [%rd7+108];
	xor.b32  	%r493, %r493, %r303;
	ld.global.u32 	%r304, [%rd7+112];
	xor.b32  	%r492, %r492, %r304;
	ld.global.u32 	%r305, [%rd7+116];
	xor.b32  	%r491, %r491, %r305;
$L__BB5_22:
	and.b32  	%r307, %r262, 64;
	setp.eq.s32 	%p17, %r307, 0;
	@%p17 bra 	$L__BB5_24;
	ld.global.u32 	%r308, [%rd7+120];
	xor.b32  	%r495, %r495, %r308;
	ld.global.u32 	%r309, [%rd7+124];
	xor.b32  	%r494, %r494, %r309;
	ld.global.u32 	%r310, [%rd7+128];
	xor.b32  	%r493, %r493, %r310;
	ld.global.u32 	%r311, [%rd7+132];
	xor.b32  	%r492, %r492, %r311;
	ld.global.u32 	%r312, [%rd7+136];
	xor.b32  	%r491, %r491, %r312;
$L__BB5_24:
	and.b32  	%r314, %r262, 128;
	setp.eq.s32 	%p18, %r314, 0;
	@%p18 bra 	$L__BB5_26;
	ld.global.u32 	%r315, [%rd7+140];
	xor.b32  	%r495, %r495, %r315;
	ld.global.u32 	%r316, [%rd7+144];
	xor.b32  	%r494, %r494, %r316;
	ld.global.u32 	%r317, [%rd7+148];
	xor.b32  	%r493, %r493, %r317;
	ld.global.u32 	%r318, [%rd7+152];
	xor.b32  	%r492, %r492, %r318;
	ld.global.u32 	%r319, [%rd7+156];
	xor.b32  	%r491, %r491, %r319;
$L__BB5_26:
	and.b32  	%r321, %r262, 256;
	setp.eq.s32 	%p19, %r321, 0;
	@%p19 bra 	$L__BB5_28;
	ld.global.u32 	%r322, [%rd7+160];
	xor.b32  	%r495, %r495, %r322;
	ld.global.u32 	%r323, [%rd7+164];
	xor.b32  	%r494, %r494, %r323;
	ld.global.u32 	%r324, [%rd7+168];
	xor.b32  	%r493, %r493, %r324;
	ld.global.u32 	%r325, [%rd7+172];
	xor.b32  	%r492, %r492, %r325;
	ld.global.u32 	%r326, [%rd7+176];
	xor.b32  	%r491, %r491, %r326;
$L__BB5_28:
	and.b32  	%r328, %r262, 512;
	setp.eq.s32 	%p20, %r328, 0;
	@%p20 bra 	$L__BB5_30;
	ld.global.u32 	%r329, [%rd7+180];
	xor.b32  	%r495, %r495, %r329;
	ld.global.u32 	%r330, [%rd7+184];
	xor.b32  	%r494, %r494, %r330;
	ld.global.u32 	%r331, [%rd7+188];
	xor.b32  	%r493, %r493, %r331;
	ld.global.u32 	%r332, [%rd7+192];
	xor.b32  	%r492, %r492, %r332;
	ld.global.u32 	%r333, [%rd7+196];
	xor.b32  	%r491, %r491, %r333;
$L__BB5_30:
	and.b32  	%r335, %r262, 1024;
	setp.eq.s32 	%p21, %r335, 0;
	@%p21 bra 	$L__BB5_32;
	ld.global.u32 	%r336, [%rd7+200];
	xor.b32  	%r495, %r495, %r336;
	ld.global.u32 	%r337, [%rd7+204];
	xor.b32  	%r494, %r494, %r337;
	ld.global.u32 	%r338, [%rd7+208];
	xor.b32  	%r493, %r493, %r338;
	ld.global.u32 	%r339, [%rd7+212];
	xor.b32  	%r492, %r492, %r339;
	ld.global.u32 	%r340, [%rd7+216];
	xor.b32  	%r491, %r491, %r340;
$L__BB5_32:
	and.b32  	%r342, %r262, 2048;
	setp.eq.s32 	%p22, %r342, 0;
	@%p22 bra 	$L__BB5_34;
	ld.global.u32 	%r343, [%rd7+220];
	xor.b32  	%r495, %r495, %r343;
	ld.global.u32 	%r344, [%rd7+224];
	xor.b32  	%r494, %r494, %r344;
	ld.global.u32 	%r345, [%rd7+228];
	xor.b32  	%r493, %r493, %r345;
	ld.global.u32 	%r346, [%rd7+232];
	xor.b32  	%r492, %r492, %r346;
	ld.global.u32 	%r347, [%rd7+236];
	xor.b32  	%r491, %r491, %r347;
$L__BB5_34:
	and.b32  	%r349, %r262, 4096;
	setp.eq.s32 	%p23, %r349, 0;
	@%p23 bra 	$L__BB5_36;
	ld.global.u32 	%r350, [%rd7+240];
	xor.b32  	%r495, %r495, %r350;
	ld.global.u32 	%r351, [%rd7+244];
	xor.b32  	%r494, %r494, %r351;
	ld.global.u32 	%r352, [%rd7+248];
	xor.b32  	%r493, %r493, %r352;
	ld.global.u32 	%r353, [%rd7+252];
	xor.b32  	%r492, %r492, %r353;
	ld.global.u32 	%r354, [%rd7+256];
	xor.b32  	%r491, %r491, %r354;
$L__BB5_36:
	and.b32  	%r356, %r262, 8192;
	setp.eq.s32 	%p24, %r356, 0;
	@%p24 bra 	$L__BB5_38;
	ld.global.u32 	%r357, [%rd7+260];
	xor.b32  	%r495, %r495, %r357;
	ld.global.u32 	%r358, [%rd7+264];
	xor.b32  	%r494, %r494, %r358;
	ld.global.u32 	%r359, [%rd7+268];
	xor.b32  	%r493, %r493, %r359;
	ld.global.u32 	%r360, [%rd7+272];
	xor.b32  	%r492, %r492, %r360;
	ld.global.u32 	%r361, [%rd7+276];
	xor.b32  	%r491, %r491, %r361;
$L__BB5_38:
	and.b32  	%r363, %r262, 16384;
	setp.eq.s32 	%p25, %r363, 0;
	@%p25 bra 	$L__BB5_40;
	ld.global.u32 	%r364, [%rd7+280];
	xor.b32  	%r495, %r495, %r364;
	ld.global.u32 	%r365, [%rd7+284];
	xor.b32  	%r494, %r494, %r365;
	ld.global.u32 	%r366, [%rd7+288];
	xor.b32  	%r493, %r493, %r366;
	ld.global.u32 	%r367, [%rd7+292];
	xor.b32  	%r492, %r492, %r367;
	ld.global.u32 	%r368, [%rd7+296];
	xor.b32  	%r491, %r491, %r368;
$L__BB5_40:
	and.b32  	%r370, %r262, 32768;
	setp.eq.s32 	%p26, %r370, 0;
	@%p26 bra 	$L__BB5_42;
	ld.global.u32 	%r371, [%rd7+300];
	xor.b32  	%r495, %r495, %r371;
	ld.global.u32 	%r372, [%rd7+304];
	xor.b32  	%r494, %r494, %r372;
	ld.global.u32 	%r373, [%rd7+308];
	xor.b32  	%r493, %r493, %r373;
	ld.global.u32 	%r374, [%rd7+312];
	xor.b32  	%r492, %r492, %r374;
	ld.global.u32 	%r375, [%rd7+316];
	xor.b32  	%r491, %r491, %r375;
$L__BB5_42:
	add.s32 	%r490, %r490, 16;
	setp.ne.s32 	%p27, %r490, 32;
	@%p27 bra 	$L__BB5_10;
	mad.lo.s32 	%r376, %r484, -31, %r24;
	add.s32 	%r484, %r376, 1;
	setp.ne.s32 	%p28, %r484, 5;
	@%p28 bra 	$L__BB5_9;
	st.global.u32 	[%rd4+4], %r495;
	st.global.u32 	[%rd4+8], %r494;
	st.global.u32 	[%rd4+12], %r493;
	st.global.u32 	[%rd4+16], %r492;
	st.global.u32 	[%rd4+20], %r491;
	add.s32 	%r478, %r478, 1;
	cvt.u32.u64 	%r377, %rd31;
	and.b32  	%r378, %r377, 3;
	setp.lt.u32 	%p29, %r478, %r378;
	@%p29 bra 	$L__BB5_8;
$L__BB5_45:
	shr.u64 	%rd8, %rd31, 2;
	add.s32 	%r477, %r477, 1;
	setp.gt.u64 	%p30, %rd31, 3;
	mov.u64 	%rd31, %rd8;
	@%p30 bra 	$L__BB5_6;
$L__BB5_46:
	ld.param.u32 	%r471, [_Z13eliminar7oMasPiiiS_iijP17curandStateXORWOWii_param_9];
	ld.param.u32 	%r470, [_Z13eliminar7oMasPiiiS_iijP17curandStateXORWOWii_param_8];
	cvt.u32.u64 	%r379, %rd3;
	mov.b32 	%r380, 0;
	st.global.v2.u32 	[%rd4+24], {%r380, %r380};
	st.global.u32 	[%rd4+32], %r380;
	mov.b64 	%rd24, 0;
	st.global.u64 	[%rd4+40], %rd24;
	shr.u32 	%r381, %r495, 2;
	xor.b32  	%r382, %r381, %r495;
	st.global.v2.u32 	[%rd4+8], {%r493, %r492};
	shl.b32 	%r383, %r491, 4;
	shl.b32 	%r384, %r382, 1;
	xor.b32  	%r385, %r384, %r383;
	xor.b32  	%r386, %r385, %r382;
	xor.b32  	%r387, %r386, %r491;
	st.global.v2.u32 	[%rd4+16], {%r491, %r387};
	add.s32 	%r388, %r6, -637770787;
	st.global.v2.u32 	[%rd4], {%r388, %r494};
	add.s32 	%r389, %r387, %r388;
	rem.u32 	%r390, %r389, %r470;
	add.s32 	%r205, %r390, %r471;
	ld.shared.u32 	%r391, [%r5];
	setp.ne.s32 	%p31, %r391, %r379;
	@%p31 bra 	$L__BB5_59;
	mov.b32 	%r581, 9;
	setp.gt.s32 	%p32, %r205, 2;
	@%p32 bra 	$L__BB5_51;
	setp.eq.s32 	%p36, %r205, 1;
	@%p36 bra 	$L__BB5_58;
	setp.eq.s32 	%p37, %r205, 2;
	@%p37 bra 	$L__BB5_50;
	bra.uni 	$L__BB5_57;
$L__BB5_50:
	mov.b32 	%r581, 10;
	bra.uni 	$L__BB5_58;
$L__BB5_51:
	setp.eq.s32 	%p33, %r205, 3;
	@%p33 bra 	$L__BB5_55;
	setp.eq.s32 	%p34, %r205, 4;
	@%p34 bra 	$L__BB5_56;
	setp.eq.s32 	%p35, %r205, 5;
	@%p35 bra 	$L__BB5_54;
	bra.uni 	$L__BB5_57;
$L__BB5_54:
	mov.b32 	%r581, 13;
	bra.uni 	$L__BB5_58;
$L__BB5_55:
	mov.b32 	%r581, 11;
	bra.uni 	$L__BB5_58;
$L__BB5_56:
	mov.b32 	%r581, 12;
	bra.uni 	$L__BB5_58;
$L__BB5_57:
	mov.b32 	%r581, 14;
$L__BB5_58:
	shl.b32 	%r399, %r379, 2;
	mov.u32 	%r400, shared_mem;
	add.s32 	%r401, %r400, %r399;
	st.shared.u32 	[%r401], %r581;
	mov.b32 	%r402, -1;
	st.shared.u32 	[%r5], %r402;
$L__BB5_59:
	bar.sync 	0;
	setp.lt.s32 	%p38, %r1, 2;
	@%p38 bra 	$L__BB5_101;
	shl.b32 	%r405, %r379, 2;
	mov.u32 	%r406, shared_mem;
	add.s32 	%r207, %r406, %r405;
	add.s32 	%r208, %r1, -1;
	add.s32 	%r407, %r1, -2;
	and.b32  	%r209, %r208, 7;
	setp.lt.u32 	%p39, %r407, 7;
	mov.b32 	%r586, 1;
	@%p39 bra 	$L__BB5_80;
	and.b32  	%r409, %r208, -8;
	neg.s32 	%r584, %r409;
	shl.b32 	%r410, %r1, 2;
	add.s32 	%r412, %r410, %r406;
	add.s32 	%r582, %r412, 16;
	mov.b32 	%r583, 0;
$L__BB5_62:
	.pragma "nounroll";
	ld.shared.u32 	%r414, [%r582+-12];
	setp.ne.s32 	%p40, %r414, %r379;
	@%p40 bra 	$L__BB5_64;
	mov.b32 	%r415, -1;
	st.shared.u32 	[%r207], %r415;
	st.shared.u32 	[%r582+-12], %r415;
$L__BB5_64:
	ld.shared.u32 	%r417, [%r582+-8];
	setp.ne.s32 	%p41, %r417, %r379;
	@%p41 bra 	$L__BB5_66;
	mov.b32 	%r418, -1;
	st.shared.u32 	[%r207], %r418;
	st.shared.u32 	[%r582+-8], %r418;
$L__BB5_66:
	ld.shared.u32 	%r420, [%r582+-4];
	setp.ne.s32 	%p42, %r420, %r379;
	@%p42 bra 	$L__BB5_68;
	mov.b32 	%r421, -1;
	st.shared.u32 	[%r207], %r421;
	st.shared.u32 	[%r582+-4], %r421;
$L__BB5_68:
	ld.shared.u32 	%r423, [%r582];
	setp.ne.s32 	%p43, %r423, %r379;
	@%p43 bra 	$L__BB5_70;
	mov.b32 	%r424, -1;
	st.shared.u32 	[%r207], %r424;
	st.shared.u32 	[%r582], %r424;
$L__BB5_70:
	ld.shared.u32 	%r426, [%r582+4];
	setp.ne.s32 	%p44, %r426, %r379;
	@%p44 bra 	$L__BB5_72;
	mov.b32 	%r427, -1;
	st.shared.u32 	[%r207], %r427;
	st.shared.u32 	[%r582+4], %r427;
$L__BB5_72:
	ld.shared.u32 	%r429, [%r582+8];
	setp.ne.s32 	%p45, %r429, %r379;
	@%p45 bra 	$L__BB5_74;
	mov.b32 	%r430, -1;
	st.shared.u32 	[%r207], %r430;
	st.shared.u32 	[%r582+8], %r430;
$L__BB5_74:
	ld.shared.u32 	%r432, [%r582+12];
	setp.ne.s32 	%p46, %r432, %r379;
	@%p46 bra 	$L__BB5_76;
	mov.b32 	%r433, -1;
	st.shared.u32 	[%r207], %r433;
	st.shared.u32 	[%r582+12], %r433;
$L__BB5_76:
	ld.shared.u32 	%r435, [%r582+16];
	setp.ne.s32 	%p47, %r435, %r379;
	@%p47 bra 	$L__BB5_78;
	mov.b32 	%r436, -1;
	st.shared.u32 	[%r207], %r436;
	st.shared.u32 	[%r582+16], %r436;
$L__BB5_78:
	add.s32 	%r584, %r584, 8;
	add.s32 	%r583, %r583, 8;
	add.s32 	%r582, %r582, 32;
	setp.ne.s32 	%p48, %r584, 0;
	@%p48 bra 	$L__BB5_62;
	add.s32 	%r586, %r583, 1;
$L__BB5_80:
	setp.eq.s32 	%p49, %r209, 0;
	@%p49 bra 	$L__BB5_101;
	and.b32  	%r220, %r208, 3;
	setp.lt.u32 	%p50, %r209, 4;
	@%p50 bra 	$L__BB5_91;
	shl.b32 	%r438, %r586, 2;
	add.s32 	%r221, %r5, %r438;
	ld.shared.u32 	%r439, [%r221];
	setp.ne.s32 	%p51, %r439, %r379;
	@%p51 bra 	$L__BB5_84;
	mov.b32 	%r440, -1;
	st.shared.u32 	[%r207], %r440;
	st.shared.u32 	[%r221], %r440;
$L__BB5_84:
	ld.shared.u32 	%r442, [%r221+4];
	setp.ne.s32 	%p52, %r442, %r379;
	@%p52 bra 	$L__BB5_86;
	mov.b32 	%r443, -1;
	st.shared.u32 	[%r207], %r443;
	st.shared.u32 	[%r221+4], %r443;
$L__BB5_86:
	ld.shared.u32 	%r445, [%r221+8];
	setp.ne.s32 	%p53, %r445, %r379;
	@%p53 bra 	$L__BB5_88;
	mov.b32 	%r446, -1;
	st.shared.u32 	[%r207], %r446;
	st.shared.u32 	[%r221+8], %r446;
$L__BB5_88:
	ld.shared.u32 	%r448, [%r221+12];
	setp.ne.s32 	%p54, %r448, %r379;
	@%p54 bra 	$L__BB5_90;
	mov.b32 	%r449, -1;
	st.shared.u32 	[%r207], %r449;
	st.shared.u32 	[%r221+12], %r449;
$L__BB5_90:
	add.s32 	%r586, %r586, 4;
$L__BB5_91:
	setp.eq.s32 	%p55, %r220, 0;
	@%p55 bra 	$L__BB5_101;
	setp.eq.s32 	%p56, %r220, 1;
	@%p56 bra 	$L__BB5_98;
	shl.b32 	%r451, %r586, 2;
	add.s32 	%r224, %r5, %r451;
	ld.shared.u32 	%r452, [%r224];
	setp.ne.s32 	%p57, %r452, %r379;
	@%p57 bra 	$L__BB5_95;
	mov.b32 	%r453, -1;
	st.shared.u32 	[%r207], %r453;
	st.shared.u32 	[%r224], %r453;
$L__BB5_95:
	ld.shared.u32 	%r455, [%r224+4];
	setp.ne.s32 	%p58, %r455, %r379;
	@%p58 bra 	$L__BB5_97;
	mov.b32 	%r456, -1;
	st.shared.u32 	[%r207], %r456;
	st.shared.u32 	[%r224+4], %r456;
$L__BB5_97:
	add.s32 	%r586, %r586, 2;
$L__BB5_98:
	and.b32  	%r457, %r208, 1;
	setp.eq.b32 	%p59, %r457, 1;
	not.pred 	%p60, %p59;
	@%p60 bra 	$L__BB5_101;
	shl.b32 	%r459, %r586, 2;
	add.s32 	%r227, %r5, %r459;
	ld.shared.u32 	%r460, [%r227];
	setp.ne.s32 	%p61, %r460, %r379;
	@%p61 bra 	$L__BB5_101;
	mov.b32 	%r461, -1;
	st.shared.u32 	[%r207], %r461;
	st.shared.u32 	[%r227], %r461;
$L__BB5_101:
	@%p6 bra 	$L__BB5_103;
	shl.b32 	%r463, %r379, 2;
	mov.u32 	%r464, shared_mem;
	add.s32 	%r465, %r464, %r463;
	ld.shared.u32 	%r466, [%r465];
	shl.b64 	%rd25, %rd3, 2;
	add.s64 	%rd26, %rd2, %rd25;
	st.global.u32 	[%rd26], %r466;
$L__BB5_103:
	setp.ge.s32 	%p63, %r4, %r1;
	@%p63 bra 	$L__BB5_105;
	ld.param.u64 	%rd30, [_Z13eliminar7oMasPiiiS_iijP17curandStateXORWOWii_param_3];
	shl.b32 	%r467, %r2, 2;
	add.s32 	%r468, %r5, %r467;
	ld.shared.u32 	%r469, [%r468];
	cvta.to.global.u64 	%rd27, %rd30;
	mul.wide.s32 	%rd28, %r2, 4;
	add.s64 	%rd29, %rd27, %rd28;
	st.global.u32 	[%rd29], %r469;
$L__BB5_105:
	bar.sync 	0;
	ret;

}
	// .globl	_Z14caer_caramelosPiii
.visible .entry _Z14caer_caramelosPiii(
	.param .u64 .ptr .align 1 _Z14caer_caramelosPiii_param_0,
	.param .u32 _Z14caer_caramelosPiii_param_1,
	.param .u32 _Z14caer_caramelosPiii_param_2
)
{
	.reg .pred 	%p<27>;
	.reg .b32 	%r<147>;
	.reg .b64 	%rd<5>;

	ld.param.u64 	%rd2, [_Z14caer_caramelosPiii_param_0];
	ld.param.u32 	%r38, [_Z14caer_caramelosPiii_param_1];
	ld.param.u32 	%r39, [_Z14caer_caramelosPiii_param_2];
	cvta.to.global.u64 	%rd3, %rd2;
	mov.u32 	%r41, %tid.x;
	mov.u32 	%r42, %ntid.x;
	mov.u32 	%r43, %ctaid.x;
	mad.lo.s32 	%r1, %r42, %r43, %r41;
	mov.u32 	%r2, %tid.y;
	mov.u32 	%r44, %ntid.y;
	mov.u32 	%r45, %ctaid.y;
	mul.lo.s32 	%r3, %r44, %r45;
	add.s32 	%r4, %r3, %r2;
	mad.lo.s32 	%r5, %r39, %r4, %r1;
	mul.wide.s32 	%rd4, %r5, 4;
	add.s64 	%rd1, %rd3, %rd4;
	ld.global.u32 	%r46, [%rd1];
	shl.b32 	%r47, %r5, 2;
	mov.u32 	%r48, shared_mem;
	add.s32 	%r6, %r48, %r47;
	st.shared.u32 	[%r6], %r46;
	bar.sync 	0;
	setp.le.s32 	%p1, %r38, %r4;
	mov.b32 	%r146, 0;
	@%p1 bra 	$L__BB6_12;
	sub.s32 	%r7, %r38, %r4;
	and.b32  	%r8, %r7, 7;
	sub.s32 	%r51, %r3, %r38;
	add.s32 	%r52, %r51, %r2;
	setp.gt.u32 	%p2, %r52, -8;
	mov.b32 	%r146, 0;
	mov.u32 	%r138, %r4;
	@%p2 bra 	$L__BB6_4;
	shl.b32 	%r10, %r39, 5;
	and.b32  	%r56, %r7, -8;
	neg.s32 	%r133, %r56;
	shl.b32 	%r12, %r39, 2;
	mov.b32 	%r146, 0;
	mov.u32 	%r134, %r6;
	mov.u32 	%r138, %r4;
$L__BB6_3:
	.pragma "nounroll";
	ld.shared.u32 	%r57, [%r134];
	setp.eq.s32 	%p3, %r57, -1;
	selp.u32 	%r58, 1, 0, %p3;
	add.s32 	%r59, %r146, %r58;
	add.s32 	%r60, %r134, %r12;
	ld.shared.u32 	%r61, [%r60];
	setp.eq.s32 	%p4, %r61, -1;
	selp.u32 	%r62, 1, 0, %p4;
	add.s32 	%r63, %r59, %r62;
	add.s32 	%r64, %r60, %r12;
	ld.shared.u32 	%r65, [%r64];
	setp.eq.s32 	%p5, %r65, -1;
	selp.u32 	%r66, 1, 0, %p5;
	add.s32 	%r67, %r63, %r66;
	add.s32 	%r68, %r64, %r12;
	ld.shared.u32 	%r69, [%r68];
	setp.eq.s32 	%p6, %r69, -1;
	selp.u32 	%r70, 1, 0, %p6;
	add.s32 	%r71, %r67, %r70;
	add.s32 	%r72, %r68, %r12;
	ld.shared.u32 	%r73, [%r72];
	setp.eq.s32 	%p7, %r73, -1;
	selp.u32 	%r74, 1, 0, %p7;
	add.s32 	%r75, %r71, %r74;
	add.s32 	%r76, %r72, %r12;
	ld.shared.u32 	%r77, [%r76];
	setp.eq.s32 	%p8, %r77, -1;
	selp.u32 	%r78, 1, 0, %p8;
	add.s32 	%r79, %r75, %r78;
	add.s32 	%r80, %r76, %r12;
	ld.shared.u32 	%r81, [%r80];
	setp.eq.s32 	%p9, %r81, -1;
	selp.u32 	%r82, 1, 0, %p9;
	add.s32 	%r83, %r79, %r82;
	add.s32 	%r84, %r80, %r12;
	ld.shared.u32 	%r85, [%r84];
	setp.eq.s32 	%p10, %r85, -1;
	selp.u32 	%r86, 1, 0, %p10;
	add.s32 	%r146, %r83, %r86;
	add.s32 	%r138, %r138, 8;
	add.s32 	%r134, %r134, %r10;
	add.s32 	%r133, %r133, 8;
	setp.ne.s32 	%p11, %r133, 0;
	@%p11 bra 	$L__BB6_3;
$L__BB6_4:
	setp.eq.s32 	%p12, %r8, 0;
	@%p12 bra 	$L__BB6_12;
	and.b32  	%r24, %r7, 3;
	setp.lt.u32 	%p13, %r8, 4;
	@%p13 bra 	$L__BB6_7;
	mad.lo.s32 	%r88, %r138, %r39, %r1;
	shl.b32 	%r89, %r88, 2;
	add.s32 	%r91, %r48, %r89;
	ld.shared.u32 	%r92, [%r91];
	setp.eq.s32 	%p14, %r92, -1;
	selp.u32 	%r93, 1, 0, %p14;
	add.s32 	%r94, %r146, %r93;
	shl.b32 	%r95, %r39, 2;
	add.s32 	%r96, %r91, %r95;
	ld.shared.u32 	%r97, [%r96];
	setp.eq.s32 	%p15, %r97, -1;
	selp.u32 	%r98, 1, 0, %p15;
	add.s32 	%r99, %r94, %r98;
	add.s32 	%r100, %r96, %r95;
	ld.shared.u32 	%r101, [%r100];
	setp.eq.s32 	%p16, %r101, -1;
	selp.u32 	%r102, 1, 0, %p16;
	add.s32 	%r103, %r99, %r102;
	add.s32 	%r104, %r100, %r95;
	ld.shared.u32 	%r105, [%r104];
	setp.eq.s32 	%p17, %r105, -1;
	selp.u32 	%r106, 1, 0, %p17;
	add.s32 	%r146, %r103, %r106;
	add.s32 	%r138, %r138, 4;
$L__BB6_7:
	setp.eq.s32 	%p18, %r24, 0;
	@%p18 bra 	$L__BB6_12;
	setp.eq.s32 	%p19, %r24, 1;
	@%p19 bra 	$L__BB6_10;
	mad.lo.s32 	%r108, %r138, %r39, %r1;
	shl.b32 	%r109, %r108, 2;
	add.s32 	%r111, %r48, %r109;
	ld.shared.u32 	%r112, [%r111];
	setp.eq.s32 	%p20, %r112, -1;
	selp.u32 	%r113, 1, 0, %p20;
	add.s32 	%r114, %r146, %r113;
	shl.b32 	%r115, %r39, 2;
	add.s32 	%r116, %r111, %r115;
	ld.shared.u32 	%r117, [%r116];
	setp.eq.s32 	%p21, %r117, -1;
	selp.u32 	%r118, 1, 0, %p21;
	add.s32 	%r146, %r114, %r118;
	add.s32 	%r138, %r138, 2;
$L__BB6_10:
	and.b32  	%r119, %r7, 1;
	setp.eq.b32 	%p22, %r119, 1;
	not.pred 	%p23, %p22;
	@%p23 bra 	$L__BB6_12;
	mad.lo.s32 	%r120, %r138, %r39, %r1;
	shl.b32 	%r121, %r120, 2;
	add.s32 	%r123, %r48, %r121;
	ld.shared.u32 	%r124, [%r123];
	setp.eq.s32 	%p24, %r124, -1;
	selp.u32 	%r125, 1, 0, %p24;
	add.s32 	%r146, %r146, %r125;
$L__BB6_12:
	bar.sync 	0;
	setp.eq.s32 	%p25, %r146, 0;
	@%p25 bra 	$L__BB6_15;
	ld.shared.u32 	%r37, [%r6];
	setp.eq.s32 	%p26, %r37, -1;
	@%p26 bra 	$L__BB6_15;
	mov.b32 	%r126, -1;
	st.shared.u32 	[%r6], %r126;
	add.s32 	%r127, %r146, %r4;
	mad.lo.s32 	%r128, %r127, %r39, %r1;
	shl.b32 	%r129, %r128, 2;
	add.s32 	%r131, %r48, %r129;
	st.shared.u32 	[%r131], %r37;
$L__BB6_15:
	bar.sync 	0;
	ld.shared.u32 	%r132, [%r6];
	st.global.u32 	[%rd1], %r132;
	ret;

}
	// .globl	_Z8rellenarPiii
.visible .entry _Z8rellenarPiii(
	.param .u64 .ptr .align 1 _Z8rellenarPiii_param_0,
	.param .u32 _Z8rellenarPiii_param_1,
	.param .u32 _Z8rellenarPiii_param_2
)
{
	.reg .pred 	%p<4>;
	.reg .b32 	%r<13>;
	.reg .b64 	%rd<5>;

	ld.param.u64 	%rd1, [_Z8rellenarPiii_param_0];
	ld.param.u32 	%r4, [_Z8rellenarPiii_param_1];
	ld.param.u32 	%r3, [_Z8rellenarPiii_param_2];
	mov.u32 	%r5, %tid.x;
	mov.u32 	%r6, %ctaid.x;
	mov.u32 	%r7, %ntid.x;
	mad.lo.s32 	%r1, %r6, %r7, %r5;
	mov.u32 	%r8, %tid.y;
	mov.u32 	%r9, %ctaid.y;
	mov.u32 	%r10, %ntid.y;
	mad.lo.s32 	%r2, %r9, %r10, %r8;
	setp.ge.s32 	%p1, %r2, %r4;
	setp.ge.s32 	%p2, %r1, %r3;
	or.pred  	%p3, %p1, %p2;
	@%p3 bra 	$L__BB7_2;
	cvta.to.global.u64 	%rd2, %rd1;
	mad.lo.s32 	%r11, %r3, %r2, %r1;
	mul.wide.s32 	%rd3, %r11, 4;
	add.s64 	%rd4, %rd2, %rd3;
	mov.b32 	%r12, -1;
	st.global.u32 	[%rd4], %r12;
$L__BB7_2:
	ret;

}
	// .globl	_Z13explotarBombaPiiiiiiS_
.visible .entry _Z13explotarBombaPiiiiiiS_(
	.param .u64 .ptr .align 1 _Z13explotarBombaPiiiiiiS__param_0,
	.param .u32 _Z13explotarBombaPiiiiiiS__param_1,
	.param .u32 _Z13explotarBombaPiiiiiiS__param_2,
	.param .u32 _Z13explotarBombaPiiiiiiS__param_3,
	.param .u32 _Z13explotarBombaPiiiiiiS__param_4,
	.param .u32 _Z13explotarBombaPiiiiiiS__param_5,
	.param .u64 .ptr .align 1 _Z13explotarBombaPiiiiiiS__param_6
)
{
	.reg .pred 	%p<4>;
	.reg .b32 	%r<12>;
	.reg .b64 	%rd<9>;

	ld.param.u64 	%rd3, [_Z13explotarBombaPiiiiiiS__param_0];
	ld.param.u32 	%r3, [_Z13explotarBombaPiiiiiiS__param_2];
	ld.param.u32 	%r4, [_Z13explotarBombaPiiiiiiS__param_3];
	ld.param.u32 	%r5, [_Z13explotarBombaPiiiiiiS__param_4];
	ld.param.u32 	%r6, [_Z13explotarBombaPiiiiiiS__param_5];
	ld.param.u64 	%rd2, [_Z13explotarBombaPiiiiiiS__param_6];
	cvta.to.global.u64 	%rd1, %rd3;
	mov.u32 	%r1, %tid.x;
	mov.u32 	%r2, %tid.y;
	setp.ne.s32 	%p1, %r6, 0;
	@%p1 bra 	$L__BB8_3;
	setp.ne.s32 	%p3, %r1, %r5;
	@%p3 bra 	$L__BB8_5;
	mad.lo.s32 	%r9, %r3, %r2, %r5;
	mul.wide.s32 	%rd6, %r9, 4;
	add.s64 	%rd7, %rd1, %rd6;
	mov.b32 	%r10, -1;
	st.global.u32 	[%rd7], %r10;
	bra.uni 	$L__BB8_5;
$L__BB8_3:
	setp.ne.s32 	%p2, %r2, %r4;
	@%p2 bra 	$L__BB8_5;
	mad.lo.s32 	%r7, %r4, %r3, %r1;
	mul.wide.s32 	%rd4, %r7, 4;
	add.s64 	%rd5, %rd1, %rd4;
	mov.b32 	%r8, -1;
	st.global.u32 	[%rd5], %r8;
$L__BB8_5:
	cvta.to.global.u64 	%rd8, %rd2;
	mov.b32 	%r11, -1;
	st.global.u32 	[%rd8], %r11;
	ret;

}
	// .globl	_Z11explotarTNTPiiiiiS_
.visible .entry _Z11explotarTNTPiiiiiS_(
	.param .u64 .ptr .align 1 _Z11explotarTNTPiiiiiS__param_0,
	.param .u32 _Z11explotarTNTPiiiiiS__param_1,
	.param .u32 _Z11explotarTNTPiiiiiS__param_2,
	.param .u32 _Z11explotarTNTPiiiiiS__param_3,
	.param .u32 _Z11explotarTNTPiiiiiS__param_4,
	.param .u64 .ptr .align 1 _Z11explotarTNTPiiiiiS__param_5
)
{
	.reg .pred 	%p<12>;
	.reg .b32 	%r<22>;
	.reg .b64 	%rd<7>;

	ld.param.u64 	%rd1, [_Z11explotarTNTPiiiiiS__param_0];
	ld.param.u32 	%r6, [_Z11explotarTNTPiiiiiS__param_1];
	ld.param.u32 	%r3, [_Z11explotarTNTPiiiiiS__param_2];
	ld.param.u32 	%r4, [_Z11explotarTNTPiiiiiS__param_3];
	ld.param.u32 	%r5, [_Z11explotarTNTPiiiiiS__param_4];
	ld.param.u64 	%rd2, [_Z11explotarTNTPiiiiiS__param_5];
	mov.u32 	%r8, %tid.x;
	mov.u32 	%r9, %ntid.x;
	mov.u32 	%r10, %ctaid.x;
	mad.lo.s32 	%r1, %r9, %r10, %r8;
	mov.u32 	%r11, %tid.y;
	mov.u32 	%r12, %ntid.y;
	mov.u32 	%r13, %ctaid.y;
	mad.lo.s32 	%r14, %r12, %r13, %r11;
	setp.lt.s32 	%p1, %r1, 0;
	setp.ge.s32 	%p2, %r1, %r3;
	setp.ge.s32 	%p3, %r14, %r6;
	or.pred  	%p4, %p2, %p3;
	or.pred  	%p5, %p4, %p1;
	@%p5 bra 	$L__BB9_4;
	add.s32 	%r15, %r5, -4;
	setp.lt.s32 	%p6, %r1, %r15;
	add.s32 	%r16, %r5, 4;
	setp.gt.s32 	%p7, %r1, %r16;
	or.pred  	%p8, %p6, %p7;
	@%p8 bra 	$L__BB9_4;
	add.s32 	%r17, %r4, -4;
	setp.lt.s32 	%p9, %r14, %r17;
	add.s32 	%r18, %r4, 4;
	setp.gt.s32 	%p10, %r14, %r18;
	or.pred  	%p11, %p9, %p10;
	@%p11 bra 	$L__BB9_4;
	mad.lo.s32 	%r19, %r3, %r14, %r1;
	cvta.to.global.u64 	%rd3, %rd1;
	mul.wide.s32 	%rd4, %r19, 4;
	add.s64 	%rd5, %rd3, %rd4;
	mov.b32 	%r20, -1;
	st.global.u32 	[%rd5], %r20;
$L__BB9_4:
	cvta.to.global.u64 	%rd6, %rd2;
	mov.b32 	%r21, -1;
	st.global.u32 	[%rd6], %r21;
	ret;

}
	// .globl	_Z10explotarRxPiiiiiiS_
.visible .entry _Z10explotarRxPiiiiiiS_(
	.param .u64 .ptr .align 1 _Z10explotarRxPiiiiiiS__param_0,
	.param .u32 _Z10explotarRxPiiiiiiS__param_1,
	.param .u32 _Z10explotarRxPiiiiiiS__param_2,
	.param .u32 _Z10explotarRxPiiiiiiS__param_3,
	.param .u32 _Z10explotarRxPiiiiiiS__param_4,
	.param .u32 _Z10explotarRxPiiiiiiS__param_5,
	.param .u64 .ptr .align 1 _Z10explotarRxPiiiiiiS__param_6
)
{
	.reg .pred 	%p<14>;
	.reg .b32 	%r<29>;
	.reg .b64 	%rd<19>;

	ld.param.u64 	%rd9, [_Z10explotarRxPiiiiiiS__param_0];
	ld.param.u32 	%r3, [_Z10explotarRxPiiiiiiS__param_2];
	ld.param.u32 	%r4, [_Z10explotarRxPiiiiiiS__param_3];
	ld.param.u32 	%r5, [_Z10explotarRxPiiiiiiS__param_4];
	ld.param.u32 	%r2, [_Z10explotarRxPiiiiiiS__param_5];
	ld.param.u64 	%rd8, [_Z10explotarRxPiiiiiiS__param_6];
	cvta.to.global.u64 	%rd1, %rd9;
	mov.u32 	%r6, %tid.x;
	mov.u32 	%r7, %ntid.x;
	mov.u32 	%r8, %ctaid.x;
	mad.lo.s32 	%r9, %r7, %r8, %r6;
	mov.u32 	%r10, %tid.y;
	mov.u32 	%r11, %ntid.y;
	mov.u32 	%r12, %ctaid.y;
	mad.lo.s32 	%r13, %r11, %r12, %r10;
	mad.lo.s32 	%r1, %r3, %r13, %r9;
	mad.lo.s32 	%r14, %r4, %r3, %r5;
	mul.wide.s32 	%rd10, %r14, 4;
	add.s64 	%rd11, %rd1, %rd10;
	mov.b32 	%r15, -1;
	st.global.u32 	[%rd11], %r15;
	setp.gt.s32 	%p1, %r2, 11;
	@%p1 bra 	$L__BB10_6;
	setp.eq.s32 	%p5, %r2, 9;
	@%p5 bra 	$L__BB10_11;
	setp.eq.s32 	%p6, %r2, 10;
	@%p6 bra 	$L__BB10_13;
	setp.eq.s32 	%p7, %r2, 11;
	@%p7 bra 	$L__BB10_4;
	bra.uni 	$L__BB10_19;
$L__BB10_4:
	mul.wide.s32 	%rd15, %r1, 4;
	add.s64 	%rd4, %rd1, %rd15;
	ld.global.u32 	%r22, [%rd4];
	setp.ne.s32 	%p11, %r22, 3;
	@%p11 bra 	$L__BB10_19;
	mov.b32 	%r23, -1;
	st.global.u32 	[%rd4], %r23;
	bra.uni 	$L__BB10_19;
$L__BB10_6:
	setp.eq.s32 	%p2, %r2, 12;
	@%p2 bra 	$L__BB10_15;
	setp.eq.s32 	%p3, %r2, 13;
	@%p3 bra 	$L__BB10_17;
	setp.eq.s32 	%p4, %r2, 14;
	@%p4 bra 	$L__BB10_9;
	bra.uni 	$L__BB10_19;
$L__BB10_9:
	mul.wide.s32 	%rd12, %r1, 4;
	add.s64 	%rd7, %rd1, %rd12;
	ld.global.u32 	%r16, [%rd7];
	setp.ne.s32 	%p8, %r16, 6;
	@%p8 bra 	$L__BB10_19;
	mov.b32 	%r17, -1;
	st.global.u32 	[%rd7], %r17;
	bra.uni 	$L__BB10_19;
$L__BB10_11:
	mul.wide.s32 	%rd17, %r1, 4;
	add.s64 	%rd2, %rd1, %rd17;
	ld.global.u32 	%r26, [%rd2];
	setp.ne.s32 	%p13, %r26, 1;
	@%p13 bra 	$L__BB10_19;
	mov.b32 	%r27, -1;
	st.global.u32 	[%rd2], %r27;
	bra.uni 	$L__BB10_19;
$L__BB10_13:
	mul.wide.s32 	%rd16, %r1, 4;
	add.s64 	%rd3, %rd1, %rd16;
	ld.global.u32 	%r24, [%rd3];
	setp.ne.s32 	%p12, %r24, 2;
	@%p12 bra 	$L__BB10_19;
	mov.b32 	%r25, -1;
	st.global.u32 	[%rd3], %r25;
	bra.uni 	$L__BB10_19;
$L__BB10_15:
	mul.wide.s32 	%rd14, %r1, 4;
	add.s64 	%rd5, %rd1, %rd14;
	ld.global.u32 	%r20, [%rd5];
	setp.ne.s32 	%p10, %r20, 4;
	@%p10 bra 	$L__BB10_19;
	mov.b32 	%r21, -1;
	st.global.u32 	[%rd5], %r21;
	bra.uni 	$L__BB10_19;
$L__BB10_17:
	mul.wide.s32 	%rd13, %r1, 4;
	add.s64 	%rd6, %rd1, %rd13;
	ld.global.u32 	%r18, [%rd6];
	setp.ne.s32 	%p9, %r18, 5;
	@%p9 bra 	$L__BB10_19;
	mov.b32 	%r19, -1;
	st.global.u32 	[%rd6], %r19;
$L__BB10_19:
	cvta.to.global.u64 	%rd18, %rd8;
	mov.b32 	%r28, -1;
	st.global.u32 	[%rd18], %r28;
	ret;

}
	// .globl	_Z9eliminar1PiS_iiii
.visible .entry _Z9eliminar1PiS_iiii(
	.param .u64 .ptr .align 1 _Z9eliminar1PiS_iiii_param_0,
	.param .u64 .ptr .align 1 _Z9eliminar1PiS_iiii_param_1,
	.param .u32 _Z9eliminar1PiS_iiii_param_2,
	.param .u32 _Z9eliminar1PiS_iiii_param_3,
	.param .u32 _Z9eliminar1PiS_iiii_param_4,
	.param .u32 _Z9eliminar1PiS_iiii_param_5
)
{
	.reg .pred 	%p<2>;
	.reg .b32 	%r<15>;
	.reg .b64 	%rd<7>;

	ld.param.u64 	%rd1, [_Z9eliminar1PiS_iiii_param_0];
	ld.param.u64 	%rd2, [_Z9eliminar1PiS_iiii_param_1];
	ld.param.u32 	%r2, [_Z9eliminar1PiS_iiii_param_3];
	ld.param.u32 	%r3, [_Z9eliminar1PiS_iiii_param_4];
	ld.param.u32 	%r4, [_Z9eliminar1PiS_iiii_param_5];
	mov.u32 	%r5, %tid.x;
	mov.u32 	%r6, %ntid.x;
	mov.u32 	%r7, %ctaid.x;
	mad.lo.s32 	%r8, %r6, %r7, %r5;
	mov.u32 	%r9, %tid.y;
	mov.u32 	%r10, %ntid.y;
	mov.u32 	%r11, %ctaid.y;
	mad.lo.s32 	%r12, %r10, %r11, %r9;
	mad.lo.s32 	%r1, %r2, %r12, %r8;
	mad.lo.s32 	%r13, %r3, %r2, %r4;
	setp.ne.s32 	%p1, %r1, %r13;
	@%p1 bra 	$L__BB11_2;
	cvta.to.global.u64 	%rd3, %rd2;
	cvta.to.global.u64 	%rd4, %rd1;
	mov.b32 	%r14, -1;
	st.global.u32 	[%rd3], %r14;
	mul.wide.s32 	%rd5, %r1, 4;
	add.s64 	%rd6, %rd4, %rd5;
	st.global.u32 	[%rd6], %r14;
$L__BB11_2:
	ret;

}


// ===== COMPILED SASS (sm_100) =====

	.target	sm_100

	.elftype	@"ET_EXEC"


//--------------------- .note.nv.tkinfo           --------------------------
	.section	.note.nv.tkinfo,"",@"SHT_NOTE"
	.sectionflags	@"SHF_NOTE_NV_TKINFO"
	.tkinfo
        /*0018*/ 	.word	0x00000002
        /*0030*/ 	.string	""
        /*0030*/ 	.string	"ptxas"
        /*0030*/ 	.string	"Cuda compilation tools, release 13.0, V13.0.88"
        /*0030*/ 	.string	"Build cuda_13.0.r13.0/compiler.36424714_0"
        /*0030*/ 	.string	"-arch sm_100 -m 64 "



//--------------------- .note.nv.cuinfo           --------------------------
	.section	.note.nv.cuinfo,"",@"SHT_NOTE"
	.sectionflags	@"SHF_NOTE_NV_CUINFO"
        /*0018*/ 	.short	0x0002
        /*001a*/ 	.short	0x0064
        /*001c*/ 	.short	0x0082
	.zero		2


//--------------------- .nv.info                  --------------------------
	.section	.nv.info,"",@"SHT_CUDA_INFO"
	.align	4


	//----- nvinfo : EIATTR_REGCOUNT
	.align		4
        /*0000*/ 	.byte	0x04, 0x2f
        /*0002*/ 	.short	(.L_10 - .L_9)
	.align		4
.L_9:
        /*0004*/ 	.word	index@(_Z16matriz_aleatoriaPiiiiijP17curandStateXORWOW)
        /*0008*/ 	.word	0x0000001f


	//----- nvinfo : EIATTR_FRAME_SIZE
	.align		4
.L_10:
        /*000c*/ 	.byte	0x04, 0x11
        /*000e*/ 	.short	(.L_12 - .L_11)
	.align		4
.L_11:
        /*0010*/ 	.word	index@(_Z16matriz_aleatoriaPiiiiijP17curandStateXORWOW)
        /*0014*/ 	.word	0x00000000


	//----- nvinfo : EIATTR_REGCOUNT
	.align		4
.L_12:
        /*0018*/ 	.byte	0x04, 0x2f
        /*001a*/ 	.short	(.L_14 - .L_13)
	.align		4
.L_13:
        /*001c*/ 	.word	index@(_Z15rellenar_huecosPiiiiijP17curandStateXORWOW)
        /*0020*/ 	.word	0x00000020


	//----- nvinfo : EIATTR_FRAME_SIZE
	.align		4
.L_14:
        /*0024*/ 	.byte	0x04, 0x11
        /*0026*/ 	.short	(.L_16 - .L_15)
	.align		4
.L_15:
        /*0028*/ 	.word	index@(_Z15rellenar_huecosPiiiiijP17curandStateXORWOW)
        /*002c*/ 	.word	0x00000000


	//----- nvinfo : EIATTR_REGCOUNT
	.align		4
.L_16:
        /*0030*/ 	.byte	0x04, 0x2f
        /*0032*/ 	.short	(.L_18 - .L_17)
	.align		4
.L_17:
        /*0034*/ 	.word	index@(_Z23eliminar_iguales_juntosPiiiS_)
        /*0038*/ 	.word	0x00000010


	//----- nvinfo : EIATTR_FRAME_SIZE
	.align		4
.L_18:
        /*003c*/ 	.byte	0x04, 0x11
        /*003e*/ 	.short	(.L_20 - .L_19)
	.align		4
.L_19:
        /*0040*/ 	.word	index@(_Z23eliminar_iguales_juntosPiiiS_)
        /*0044*/ 	.word	0x00000000


	//----- nvinfo : EIATTR_REGCOUNT
	.align		4
.L_20:
        /*0048*/ 	.byte	0x04, 0x2f
        /*004a*/ 	.short	(.L_22 - .L_21)
	.align		4
.L_21:
        /*004c*/ 	.word	index@(_Z9eliminar5PiiiS_ii)
        /*0050*/ 	.word	0x00000016


	//----- nvinfo : EIATTR_FRAME_SIZE
	.align		4
.L_22:
        /*0054*/ 	.byte	0x04, 0x11
        /*0056*/ 	.short	(.L_24 - .L_23)
	.align		4
.L_23:
        /*0058*/ 	.word	index@(_Z9eliminar5PiiiS_ii)
        /*005c*/ 	.word	0x00000000


	//----- nvinfo : EIATTR_REGCOUNT
	.align		4
.L_24:
        /*0060*/ 	.byte	0x04, 0x2f
        /*0062*/ 	.short	(.L_26 - .L_25)
	.align		4
.L_25:
        /*0064*/ 	.word	index@(_Z9eliminar6PiiiS_ii)
        /*0068*/ 	.word	0x00000018


	//----- nvinfo : EIATTR_FRAME_SIZE
	.align		4
.L_26:
        /*006c*/ 	.byte	0x04, 0x11
        /*006e*/ 	.short	(.L_28 - .L_27)
	.align		4
.L_27:
        /*0070*/ 	.word	index@(_Z9eliminar6PiiiS_ii)
        /*0074*/ 	.word	0x00000000


	//----- nvinfo : EIATTR_REGCOUNT
	.align		4
.L_28:
        /*0078*/ 	.byte	0x04, 0x2f
        /*007a*/ 	.short	(.L_30 - .L_29)
	.align		4
.L_29:
        /*007c*/ 	.word	index@(_Z13eliminar7oMasPiiiS_iijP17curandStateXORWOWii)
        /*0080*/ 	.word	0x00000020


	//----- nvinfo : EIATTR_FRAME_SIZE
	.align		4
.L_30:
        /*0084*/ 	.byte	0x04, 0x11
        /*0086*/ 	.short	(.L_32 - .L_31)
	.align		4
.L_31:
        /*0088*/ 	.word	index@(_Z13eliminar7oMasPiiiS_iijP17curandStateXORWOWii)
        /*008c*/ 	.word	0x00000000


	//----- nvinfo : EIATTR_REGCOUNT
	.align		4
.L_32:
        /*0090*/ 	.byte	0x04, 0x2f
        /*0092*/ 	.short	(.L_34 - .L_33)
	.align		4
.L_33:
        /*0094*/ 	.word	index@(_Z14caer_caramelosPiii)
        /*0098*/ 	.word	0x0000001a


	//----- nvinfo : EIATTR_FRAME_SIZE
	.align		4
.L_34:
        /*009c*/ 	.byte	0x04, 0x11
        /*009e*/ 	.short	(.L_36 - .L_35)
	.align		4
.L_35:
        /*00a0*/ 	.word	index@(_Z14caer_caramelosPiii)
        /*00a4*/ 	.word	0x00000000


	//----- nvinfo : EIATTR_REGCOUNT
	.align		4
.L_36:
        /*00a8*/ 	.byte	0x04, 0x2f
        /*00aa*/ 	.short	(.L_38 - .L_37)
	.align		4
.L_37:
        /*00ac*/ 	.word	index@(_Z8rellenarPiii)
        /*00b0*/ 	.word	0x0000000a


	//----- nvinfo : EIATTR_FRAME_SIZE
	.align		4
.L_38:
        /*00b4*/ 	.byte	0x04, 0x11
        /*00b6*/ 	.short	(.L_40 - .L_39)
	.align		4
.L_39:
        /*00b8*/ 	.word	index@(_Z8rellenarPiii)
        /*00bc*/ 	.word	0x00000000


	//----- nvinfo : EIATTR_REGCOUNT
	.align		4
.L_40:
        /*00c0*/ 	.byte	0x04, 0x2f
        /*00c2*/ 	.short	(.L_42 - .L_41)
	.align		4
.L_41:
        /*00c4*/ 	.word	index@(_Z13explotarBombaPiiiiiiS_)
        /*00c8*/ 	.word	0x0000000a


	//----- nvinfo : EIATTR_FRAME_SIZE
	.align		4
.L_42:
        /*00cc*/ 	.byte	0x04, 0x11
        /*00ce*/ 	.short	(.L_44 - .L_43)
	.align		4
.L_43:
        /*00d0*/ 	.word	index@(_Z13explotarBombaPiiiiiiS_)
        /*00d4*/ 	.word	0x00000000


	//----- nvinfo : EIATTR_REGCOUNT
	.align		4
.L_44:
        /*00d8*/ 	.byte	0x04, 0x2f
        /*00da*/ 	.short	(.L_46 - .L_45)
	.align		4
.L_45:
        /*00dc*/ 	.word	index@(_Z11explotarTNTPiiiiiS_)
        /*00e0*/ 	.word	0x0000000e


	//----- nvinfo : EIATTR_FRAME_SIZE
	.align		4
.L_46:
        /*00e4*/ 	.byte	0x04, 0x11
        /*00e6*/ 	.short	(.L_48 - .L_47)
	.align		4
.L_47:
        /*00e8*/ 	.word	index@(_Z11explotarTNTPiiiiiS_)
        /*00ec*/ 	.word	0x00000000


	//----- nvinfo : EIATTR_REGCOUNT
	.align		4
.L_48:
        /*00f0*/ 	.byte	0x04, 0x2f
        /*00f2*/ 	.short	(.L_50 - .L_49)
	.align		4
.L_49:
        /*00f4*/ 	.word	index@(_Z10explotarRxPiiiiiiS_)
        /*00f8*/ 	.word	0x0000000d


	//----- nvinfo : EIATTR_FRAME_SIZE
	.align		4
.L_50:
        /*00fc*/ 	.byte	0x04, 0x11
        /*00fe*/ 	.short	(.L_52 - .L_51)
	.align		4
.L_51:
        /*0100*/ 	.word	index@(_Z10explotarRxPiiiiiiS_)
        /*0104*/ 	.word	0x00000000


	//----- nvinfo : EIATTR_REGCOUNT
	.align		4
.L_52:
        /*0108*/ 	.byte	0x04, 0x2f
        /*010a*/ 	.short	(.L_54 - .L_53)
	.align		4
.L_53:
        /*010c*/ 	.word	index@(_Z9eliminar1PiS_iiii)
        /*0110*/ 	.word	0x0000000c


	//----- nvinfo : EIATTR_FRAME_SIZE
	.align		4
.L_54:
        /*0114*/ 	.byte	0x04, 0x11
        /*0116*/ 	.short	(.L_56 - .L_55)
	.align		4
.L_55:
        /*0118*/ 	.word	index@(_Z9eliminar1PiS_iiii)
        /*011c*/ 	.word	0x00000000


	//----- nvinfo : EIATTR_MIN_STACK_SIZE
	.align		4
.L_56:
        /*0120*/ 	.byte	0x04, 0x12
        /*0122*/ 	.short	(.L_58 - .L_57)
	.align		4
.L_57:
        /*0124*/ 	.word	index@(_Z9eliminar1PiS_iiii)
        /*0128*/ 	.word	0x00000000


	//----- nvinfo : EIATTR_MIN_STACK_SIZE
	.align		4
.L_58:
        /*012c*/ 	.byte	0x04, 0x12
        /*012e*/ 	.short	(.L_60 - .L_59)
	.align		4
.L_59:
        /*0130*/ 	.word	index@(_Z10explotarRxPiiiiiiS_)
        /*0134*/ 	.word	0x00000000


	//----- nvinfo : EIATTR_MIN_STACK_SIZE
	.align		4
.L_60:
        /*0138*/ 	.byte	0x04, 0x12
        /*013a*/ 	.short	(.L_62 - .L_61)
	.align		4
.L_61:
        /*013c*/ 	.word	index@(_Z11explotarTNTPiiiiiS_)
        /*0140*/ 	.word	0x00000000


	//----- nvinfo : EIATTR_MIN_STACK_SIZE
	.align		4
.L_62:
        /*0144*/ 	.byte	0x04, 0x12
        /*0146*/ 	.short	(.L_64 - .L_63)
	.align		4
.L_63:
        /*0148*/ 	.word	index@(_Z13explotarBombaPiiiiiiS_)
        /*014c*/ 	.word	0x00000000


	//----- nvinfo : EIATTR_MIN_STACK_SIZE
	.align		4
.L_64:
        /*0150*/ 	.byte	0x04, 0x12
        /*0152*/ 	.short	(.L_66 - .L_65)
	.align		4
.L_65:
        /*0154*/ 	.word	index@(_Z8rellenarPiii)
        /*0158*/ 	.word	0x00000000


	//----- nvinfo : EIATTR_MIN_STACK_SIZE
	.align		4
.L_66:
        /*015c*/ 	.byte	0x04, 0x12
        /*015e*/ 	.short	(.L_68 - .L_67)
	.align		4
.L_67:
        /*0160*/ 	.word	index@(_Z14caer_caramelosPiii)
        /*0164*/ 	.word	0x00000000


	//----- nvinfo : EIATTR_MIN_STACK_SIZE
	.align		4
.L_68:
        /*0168*/ 	.byte	0x04, 0x12
        /*016a*/ 	.short	(.L_70 - .L_69)
	.align		4
.L_69:
        /*016c*/ 	.word	index@(_Z13eliminar7oMasPiiiS_iijP17curandStateXORWOWii)
        /*0170*/ 	.word	0x00000000


	//----- nvinfo : EIATTR_MIN_STACK_SIZE
	.align		4
.L_70:
        /*0174*/ 	.byte	0x04, 0x12
        /*0176*/ 	.short	(.L_72 - .L_71)
	.align		4
.L_71:
        /*0178*/ 	.word	index@(_Z9eliminar6PiiiS_ii)
        /*017c*/ 	.word	0x00000000


	//----- nvinfo : EIATTR_MIN_STACK_SIZE
	.align		4
.L_72:
        /*0180*/ 	.byte	0x04, 0x12
        /*0182*/ 	.short	(.L_74 - .L_73)
	.align		4
.L_73:
        /*0184*/ 	.word	index@(_Z9eliminar5PiiiS_ii)
        /*0188*/ 	.word	0x00000000


	//----- nvinfo : EIATTR_MIN_STACK_SIZE
	.align		4
.L_74:
        /*018c*/ 	.byte	0x04, 0x12
        /*018e*/ 	.short	(.L_76 - .L_75)
	.align		4
.L_75:
        /*0190*/ 	.word	index@(_Z23eliminar_iguales_juntosPiiiS_)
        /*0194*/ 	.word	0x00000000


	//----- nvinfo : EIATTR_MIN_STACK_SIZE
	.align		4
.L_76:
        /*0198*/ 	.byte	0x04, 0x12
        /*019a*/ 	.short	(.L_78 - .L_77)
	.align		4
.L_77:
        /*019c*/ 	.word	index@(_Z15rellenar_huecosPiiiiijP17curandStateXORWOW)
        /*01a0*/ 	.word	0x00000000


	//----- nvinfo : EIATTR_MIN_STACK_SIZE
	.align		4
.L_78:
        /*01a4*/ 	.byte	0x04, 0x12
        /*01a6*/ 	.short	(.L_80 - .L_79)
	.align		4
.L_79:
        /*01a8*/ 	.word	index@(_Z16matriz_aleatoriaPiiiiijP17curandStateXORWOW)
        /*01ac*/ 	.word	0x00000000
.L_80:


//--------------------- .nv.compat                --------------------------
	.section	.nv.compat,"",@"SHT_CUDA_COMPAT_INFO"
	.align	4
        /*0000*/ 	.byte	0x02, 0x09, 0x00, 0x00, 0x02, 0x02, 0x01, 0x00, 0x02, 0x05, 0x05, 0x00, 0x03, 0x07, 0x01, 0x01
        /*0010*/ 	.byte	0x02, 0x03, 0x00, 0x00, 0x02, 0x06, 0x01, 0x00, 0x04, 0x0b, 0x08, 0x00, 0x09, 0x00, 0x00, 0x00
        /*0020*/ 	.byte	0x00, 0x00, 0x00, 0x00


//--------------------- .nv.info._Z9eliminar1PiS_iiii --------------------------
	.section	.nv.info._Z9eliminar1PiS_iiii,"",@"SHT_CUDA_INFO"
	.sectionflags	@""
	.align	4


	//----- nvinfo : EIATTR_CUDA_API_VERSION
	.align		4
        /*0000*/ 	.byte	0x04, 0x37
        /*0002*/ 	.short	(.L_82 - .L_81)
.L_81:
        /*0004*/ 	.word	0x00000082


	//----- nvinfo : EIATTR_KPARAM_INFO
	.align		4
.L_82:
        /*0008*/ 	.byte	0x04, 0x17
        /*000a*/ 	.short	(.L_84 - .L_83)
.L_83:
        /*000c*/ 	.word	0x00000000
        /*0010*/ 	.short	0x0005
        /*0012*/ 	.short	0x001c
        /*0014*/ 	.byte	0x00, 0xf0, 0x11, 0x00


	//----- nvinfo : EIATTR_KPARAM_INFO
	.align		4
.L_84:
        /*0018*/ 	.byte	0x04, 0x17
        /*001a*/ 	.short	(.L_86 - .L_85)
.L_85:
        /*001c*/ 	.word	0x00000000
        /*0020*/ 	.short	0x0004
        /*0022*/ 	.short	0x0018
        /*0024*/ 	.byte	0x00, 0xf0, 0x11, 0x00


	//----- nvinfo : EIATTR_KPARAM_INFO
	.align		4
.L_86:
        /*0028*/ 	.byte	0x04, 0x17
        /*002a*/ 	.short	(.L_88 - .L_87)
.L_87:
        /*002c*/ 	.word	0x00000000
        /*0030*/ 	.short	0x0003
        /*0032*/ 	.short	0x0014
        /*0034*/ 	.byte	0x00, 0xf0, 0x11, 0x00


	//----- nvinfo : EIATTR_KPARAM_INFO
	.align		4
.L_88:
        /*0038*/ 	.byte	0x04, 0x17
        /*003a*/ 	.short	(.L_90 - .L_89)
.L_89:
        /*003c*/ 	.word	0x00000000
        /*0040*/ 	.short	0x0002
        /*0042*/ 	.short	0x0010
        /*0044*/ 	.byte	0x00, 0xf0, 0x11, 0x00


	//----- nvinfo : EIATTR_KPARAM_INFO
	.align		4
.L_90:
        /*0048*/ 	.byte	0x04, 0x17
        /*004a*/ 	.short	(.L_92 - .L_91)
.L_91:
        /*004c*/ 	.word	0x00000000
        /*0050*/ 	.short	0x0001
        /*0052*/ 	.short	0x0008
        /*0054*/ 	.byte	0x00, 0xf5, 0x21, 0x00


	//----- nvinfo : EIATTR_KPARAM_INFO
	.align		4
.L_92:
        /*0058*/ 	.byte	0x04, 0x17
        /*005a*/ 	.short	(.L_94 - .L_93)
.L_93:
        /*005c*/ 	.word	0x00000000
        /*0060*/ 	.short	0x0000
        /*0062*/ 	.short	0x0000
        /*0064*/ 	.byte	0x00, 0xf5, 0x21, 0x00


	//----- nvinfo : EIATTR_SPARSE_MMA_MASK
	.align		4
.L_94:
        /*0068*/ 	.byte	0x03, 0x50
        /*006a*/ 	.short	0x0000


	//----- nvinfo : EIATTR_MAXREG_COUNT
	.align		4
        /*006c*/ 	.byte	0x03, 0x1b
        /*006e*/ 	.short	0x00ff


	//----- nvinfo : EIATTR_MERCURY_ISA_VERSION
	.align		4
        /*0070*/ 	.byte	0x03, 0x5f
        /*0072*/ 	.short	0x0101


	//----- nvinfo : EIATTR_VRC_CTA_INIT_COUNT
	.align		4
        /*0074*/ 	.byte	0x02, 0x4a
	.zero		1
	.zero		1


	//----- nvinfo : EIATTR_EXIT_INSTR_OFFSETS
	.align		4
        /*0078*/ 	.byte	0x04, 0x1c
        /*007a*/ 	.short	(.L_96 - .L_95)


	//   ....[0]....
.L_95:
        /*007c*/ 	.word	0x000000e0


	//   ....[1]....
        /*0080*/ 	.word	0x00000160


	//----- nvinfo : EIATTR_CBANK_PARAM_SIZE
	.align		4
.L_96:
        /*0084*/ 	.byte	0x03, 0x19
        /*0086*/ 	.short	0x0020


	//----- nvinfo : EIATTR_PARAM_CBANK
	.align		4
        /*0088*/ 	.byte	0x04, 0x0a
        /*008a*/ 	.short	(.L_98 - .L_97)
	.align		4
.L_97:
        /*008c*/ 	.word	index@(.nv.constant0._Z9eliminar1PiS_iiii)
        /*0090*/ 	.short	0x0380
        /*0092*/ 	.short	0x0020


	//----- nvinfo : EIATTR_SW_WAR
	.align		4
.L_98:
        /*0094*/ 	.byte	0x04, 0x36
        /*0096*/ 	.short	(.L_100 - .L_99)
.L_99:
        /*0098*/ 	.word	0x00000008
.L_100:


//--------------------- .nv.info._Z10explotarRxPiiiiiiS_ --------------------------
	.section	.nv.info._Z10explotarRxPiiiiiiS_,"",@"SHT_CUDA_INFO"
	.sectionflags	@""
	.align	4


	//----- nvinfo : EIATTR_CUDA_API_VERSION
	.align		4
        /*0000*/ 	.byte	0x04, 0x37
        /*0002*/ 	.short	(.L_102 - .L_101)
.L_101:
        /*0004*/ 	.word	0x00000082


	//----- nvinfo : EIATTR_KPARAM_INFO
	.align		4
.L_102:
        /*0008*/ 	.byte	0x04, 0x17
        /*000a*/ 	.short	(.L_104 - .L_103)
.L_103:
        /*000c*/ 	.word	0x00000000
        /*0010*/ 	.short	0x0006
        /*0012*/ 	.short	0x0020
        /*0014*/ 	.byte	0x00, 0xf5, 0x21, 0x00


	//----- nvinfo : EIATTR_KPARAM_INFO
	.align		4
.L_104:
        /*0018*/ 	.byte	0x04, 0x17
        /*001a*/ 	.short	(.L_106 - .L_105)
.L_105:
        /*001c*/ 	.word	0x00000000
        /*0020*/ 	.short	0x0005
        /*0022*/ 	.short	0x0018
        /*0024*/ 	.byte	0x00, 0xf0, 0x11, 0x00


	//----- nvinfo : EIATTR_KPARAM_INFO
	.align		4
.L_106:
        /*0028*/ 	.byte	0x04, 0x17
        /*002a*/ 	.short	(.L_108 - .L_107)
.L_107:
        /*002c*/ 	.word	0x00000000
        /*0030*/ 	.short	0x0004
        /*0032*/ 	.short	0x0014
        /*0034*/ 	.byte	0x00, 0xf0, 0x11, 0x00


	//----- nvinfo : EIATTR_KPARAM_INFO
	.align		4
.L_108:
        /*0038*/ 	.byte	0x04, 0x17
        /*003a*/ 	.short	(.L_110 - .L_109)
.L_109:
        /*003c*/ 	.word	0x00000000
        /*0040*/ 	.short	0x0003
        /*0042*/ 	.short	0x0010
        /*0044*/ 	.byte	0x00, 0xf0, 0x11, 0x00


	//----- nvinfo : EIATTR_KPARAM_INFO
	.align		4
.L_110:
        /*0048*/ 	.byte	0x04, 0x17
        /*004a*/ 	.short	(.L_112 - .L_111)
.L_111:
        /*004c*/ 	.word	0x00000000
        /*0050*/ 	.short	0x0002
        /*0052*/ 	.short	0x000c
        /*0054*/ 	.byte	0x00, 0xf0, 0x11, 0x00


	//----- nvinfo : EIATTR_KPARAM_INFO
	.align		4
.L_112:
        /*0058*/ 	.byte	0x04, 0x17
        /*005a*/ 	.short	(.L_114 - .L_113)
.L_113:
        /*005c*/ 	.word	0x00000000
        /*0060*/ 	.short	0x0001
        /*0062*/ 	.short	0x0008
        /*0064*/ 	.byte	0x00, 0xf0, 0x11, 0x00


	//----- nvinfo : EIATTR_KPARAM_INFO
	.align		4
.L_114:
        /*0068*/ 	.byte	0x04, 0x17
        /*006a*/ 	.short	(.L_116 - .L_115)
.L_115:
        /*006c*/ 	.word	0x00000000
        /*0070*/ 	.short	0x0000
        /*0072*/ 	.short	0x0000
        /*0074*/ 	.byte	0x00, 0xf5, 0x21, 0x00


	//----- nvinfo : EIATTR_SPARSE_MMA_MASK
	.align		4
.L_116:
        /*0078*/ 	.byte	0x03, 0x50
        /*007a*/ 	.short	0x0000


	//----- nvinfo : EIATTR_MAXREG_COUNT
	.align		4
        /*007c*/ 	.byte	0x03, 0x1b
        /*007e*/ 	.short	0x00ff


	//----- nvinfo : EIATTR_MERCURY_ISA_VERSION
	.align		4
        /*0080*/ 	.byte	0x03, 0x5f
        /*0082*/ 	.short	0x0101


	//----- nvinfo : EIATTR_VRC_CTA_INIT_COUNT
	.align		4
        /*0084*/ 	.byte	0x02, 0x4a
	.zero		1
	.zero		1


	//----- nvinfo : EIATTR_EXIT_INSTR_OFFSETS
	.align		4
        /*0088*/ 	.byte	0x04, 0x1c
        /*008a*/ 	.short	(.L_118 - .L_117)


	//   ....[0]....
.L_117:
        /*008c*/ 	.word	0x000004d0


	//----- nvinfo : EIATTR_INDIRECT_BRANCH_TARGETS
	.align		4
.L_118:
        /*0090*/ 	.byte	0x04, 0x34
        /*0092*/ 	.short	(.L_120 - .L_119)


	//   ....[0]....
.L_119:
        /*0094*/ 	.word	.L_x_90@srel
        /*0098*/ 	.short	0x0
        /*009a*/ 	.short	0x0
        /*009c*/ 	.word	0x4
        /*00a0*/ 	.word	.L_x_91@srel
        /*00a4*/ 	.word	.L_x_92@srel
        /*00a8*/ 	.word	.L_x_93@srel
        /*00ac*/ 	.word	.L_x_4@srel


	//   ....[1]....
        /* <DEDUP_REMOVED lines=8> */


	//----- nvinfo : EIATTR_CRS_STACK_SIZE
	.align		4
.L_120:
        /*00cc*/ 	.byte	0x04, 0x1e
        /*00ce*/ 	.short	(.L_122 - .L_121)
.L_121:
        /*00d0*/ 	.word	0x00000000


	//----- nvinfo : EIATTR_CBANK_PARAM_SIZE
	.align		4
.L_122:
        /*00d4*/ 	.byte	0x03, 0x19
        /*00d6*/ 	.short	0x0028


	//----- nvinfo : EIATTR_PARAM_CBANK
	.align		4
        /*00d8*/ 	.byte	0x04, 0x0a
        /*00da*/ 	.short	(.L_124 - .L_123)
	.align		4
.L_123:
        /*00dc*/ 	.word	index@(.nv.constant0._Z10explotarRxPiiiiiiS_)
        /*00e0*/ 	.short	0x0380
        /*00e2*/ 	.short	0x0028


	//----- nvinfo : EIATTR_SW_WAR
	.align		4
.L_124:
        /*00e4*/ 	.byte	0x04, 0x36
        /*00e6*/ 	.short	(.L_126 - .L_125)
.L_125:
        /*00e8*/ 	.word	0x00000008
.L_126:


//--------------------- .nv.info._Z11explotarTNTPiiiiiS_ --------------------------
	.section	.nv.info._Z11explotarTNTPiiiiiS_,"",@"SHT_CUDA_INFO"
	.sectionflags	@""
	.align	4


	//----- nvinfo : EIATTR_CUDA_API_VERSION
	.align		4
        /*0000*/ 	.byte	0x04, 0x37
        /*0002*/ 	.short	(.L_128 - .L_127)
.L_127:
        /*0004*/ 	.word	0x00000082


	//----- nvinfo : EIATTR_KPARAM_INFO
	.align		4
.L_128:
        /*0008*/ 	.byte	0x04, 0x17
        /*000a*/ 	.short	(.L_130 - .L_129)
.L_129:
        /*000c*/ 	.word	0x00000000
        /*0010*/ 	.short	0x0005
        /*0012*/ 	.short	0x0018
        /*0014*/ 	.byte	0x00, 0xf5, 0x21, 0x00


	//----- nvinfo : EIATTR_KPARAM_INFO
	.align		4
.L_130:
        /*0018*/ 	.byte	0x04, 0x17
        /*001a*/ 	.short	(.L_132 - .L_131)
.L_131:
        /*001c*/ 	.word	0x00000000
        /*0020*/ 	.short	0x0004
        /*0022*/ 	.short	0x0014
        /*0024*/ 	.byte	0x00, 0xf0, 0x11, 0x00


	//----- nvinfo : EIATTR_KPARAM_INFO
	.align		4
.L_132:
        /*0028*/ 	.byte	0x04, 0x17
        /*002a*/ 	.short	(.L_134 - .L_133)
.L_133:
        /*002c*/ 	.word	0x00000000
        /*0030*/ 	.short	0x0003
        /*0032*/ 	.short	0x0010
        /*0034*/ 	.byte	0x00, 0xf0, 0x11, 0x00


	//----- nvinfo : EIATTR_KPARAM_INFO
	.align		4
.L_134:
        /*0038*/ 	.byte	0x04, 0x17
        /*003a*/ 	.short	(.L_136 - .L_135)
.L_135:
        /*003c*/ 	.word	0x00000000
        /*0040*/ 	.short	0x0002
        /*0042*/ 	.short	0x000c
        /*0044*/ 	.byte	0x00, 0xf0, 0x11, 0x00


	//----- nvinfo : EIATTR_KPARAM_INFO
	.align		4
.L_136:
        /*0048*/ 	.byte	0x04, 0x17
        /*004a*/ 	.short	(.L_138 - .L_137)
.L_137:
        /*004c*/ 	.word	0x00000000
        /*0050*/ 	.short	0x0001
        /*0052*/ 	.short	0x0008
        /*0054*/ 	.byte	0x00, 0xf0, 0x11, 0x00


	//----- nvinfo : EIATTR_KPARAM_INFO
	.align		4
.L_138:
        /*0058*/ 	.byte	0x04, 0x17
        /*005a*/ 	.short	(.L_140 - .L_139)
.L_139:
        /*005c*/ 	.word	0x00000000
        /*0060*/ 	.short	0x0000
        /*0062*/ 	.short	0x0000
        /*0064*/ 	.byte	0x00, 0xf5, 0x21, 0x00


	//----- nvinfo : EIATTR_SPARSE_MMA_MASK
	.align		4
.L_140:
        /*0068*/ 	.byte	0x03, 0x50
        /*006a*/ 	.short	0x0000


	//----- nvinfo : EIATTR_MAXREG_COUNT
	.align		4
        /*006c*/ 	.byte	0x03, 0x1b
        /*006e*/ 	.short	0x00ff


	//----- nvinfo : EIATTR_MERCURY_ISA_VERSION
	.align		4
        /*0070*/ 	.byte	0x03, 0x5f
        /*0072*/ 	.short	0x0101


	//----- nvinfo : EIATTR_VRC_CTA_INIT_COUNT
	.align		4
        /*0074*/ 	.byte	0x02, 0x4a
	.zero		1
	.zero		1


	//----- nvinfo : EIATTR_EXIT_INSTR_OFFSETS
	.align		4
        /*0078*/ 	.byte	0x04, 0x1c
        /*007a*/ 	.short	(.L_142 - .L_141)


	//   ....[0]....
.L_141:
        /*007c*/ 	.word	0x00000230


	//----- nvinfo : EIATTR_CRS_STACK_SIZE
	.align		4
.L_142:
        /*0080*/ 	.byte	0x04, 0x1e
        /*0082*/ 	.short	(.L_144 - .L_143)
.L_143:
        /*0084*/ 	.word	0x00000000


	//----- nvinfo : EIATTR_CBANK_PARAM_SIZE
	.align		4
.L_144:
        /*0088*/ 	.byte	0x03, 0x19
        /*008a*/ 	.short	0x0020


	//----- nvinfo : EIATTR_PARAM_CBANK
	.align		4
        /*008c*/ 	.byte	0x04, 0x0a
        /*008e*/ 	.short	(.L_146 - .L_145)
	.align		4
.L_145:
        /*0090*/ 	.word	index@(.nv.constant0._Z11explotarTNTPiiiiiS_)
        /*0094*/ 	.short	0x0380
        /*0096*/ 	.short	0x0020


	//----- nvinfo : EIATTR_SW_WAR
	.align		4
.L_146:
        /*0098*/ 	.byte	0x04, 0x36
        /*009a*/ 	.short	(.L_148 - .L_147)
.L_147:
        /*009c*/ 	.word	0x00000008
.L_148:


//--------------------- .nv.info._Z13explotarBombaPiiiiiiS_ --------------------------
	.section	.nv.info._Z13explotarBombaPiiiiiiS_,"",@"SHT_CUDA_INFO"
	.sectionflags	@""
	.align	4


	//----- nvinfo : EIATTR_CUDA_API_VERSION
	.align		4
        /*0000*/ 	.byte	0x04, 0x37
        /*0002*/ 	.short	(.L_150 - .L_149)
.L_149:
        /*0004*/ 	.word	0x00000082


	//----- nvinfo : EIATTR_KPARAM_INFO
	.align		4
.L_150:
        /*0008*/ 	.byte	0x04, 0x17
        /*000a*/ 	.short	(.L_152 - .L_151)
.L_151:
        /*000c*/ 	.word	0x00000000
        /*0010*/ 	.short	0x0006
        /*0012*/ 	.short	0x0020
        /*0014*/ 	.byte	0x00, 0xf5, 0x21, 0x00


	//----- nvinfo : EIATTR_KPARAM_INFO
	.align		4
.L_152:
        /*0018*/ 	.byte	0x04, 0x17
        /*001a*/ 	.short	(.L_154 - .L_153)
.L_153:
        /*001c*/ 	.word	0x00000000
        /*0020*/ 	.short	0x0005
        /*0022*/ 	.short	0x0018
        /*0024*/ 	.byte	0x00, 0xf0, 0x11, 0x00


	//----- nvinfo : EIATTR_KPARAM_INFO
	.align		4
.L_154:
        /*0028*/ 	.byte	0x04, 0x17
        /*002a*/ 	.short	(.L_156 - .L_155)
.L_155:
        /*002c*/ 	.word	0x00000000
        /*0030*/ 	.short	0x0004
        /*0032*/ 	.short	0x0014
        /*0034*/ 	.byte	0x00, 0xf0, 0x11, 0x00


	//----- nvinfo : EIATTR_KPARAM_INFO
	.align		4
.L_156:
        /*0038*/ 	.byte	0x04, 0x17
        /*003a*/ 	.short	(.L_158 - .L_157)
.L_157:
        /*003c*/ 	.word	0x00000000
        /*0040*/ 	.short	0x0003
        /*0042*/ 	.short	0x0010
        /*0044*/ 	.byte	0x00, 0xf0, 0x11, 0x00


	//----- nvinfo : EIATTR_KPARAM_INFO
	.align		4
.L_158:
        /*0048*/ 	.byte	0x04, 0x17
        /*004a*/ 	.short	(.L_160 - .L_159)
.L_159:
        /*004c*/ 	.word	0x00000000
        /*0050*/ 	.short	0x0002
        /*0052*/ 	.short	0x000c
        /*0054*/ 	.byte	0x00, 0xf0, 0x11, 0x00


	//----- nvinfo : EIATTR_KPARAM_INFO
	.align		4
.L_160:
        /*0058*/ 	.byte	0x04, 0x17
        /*005a*/ 	.short	(.L_162 - .L_161)
.L_161:
        /*005c*/ 	.word	0x00000000
        /*0060*/ 	.short	0x0001
        /*0062*/ 	.short	0x0008
        /*0064*/ 	.byte	0x00, 0xf0, 0x11, 0x00


	//----- nvinfo : EIATTR_KPARAM_INFO
	.align		4
.L_162:
        /*0068*/ 	.byte	0x04, 0x17
        /*006a*/ 	.short	(.L_164 - .L_163)
.L_163:
        /*006c*/ 	.word	0x00000000
        /*0070*/ 	.short	0x0000
        /*0072*/ 	.short	0x0000
        /*0074*/ 	.byte	0x00, 0xf5, 0x21, 0x00


	//----- nvinfo : EIATTR_SPARSE_MMA_MASK
	.align		4
.L_164:
        /*0078*/ 	.byte	0x03, 0x50
        /*007a*/ 	.short	0x0000


	//----- nvinfo : EIATTR_MAXREG_COUNT
	.align		4
        /*007c*/ 	.byte	0x03, 0x1b
        /*007e*/ 	.short	0x00ff


	//----- nvinfo : EIATTR_MERCURY_ISA_VERSION
	.align		4
        /*0080*/ 	.byte	0x03, 0x5f
        /*0082*/ 	.short	0x0101


	//----- nvinfo : EIATTR_VRC_CTA_INIT_COUNT
	.align		4
        /*0084*/ 	.byte	0x02, 0x4a
	.zero		1
	.zero		1


	//----- nvinfo : EIATTR_EXIT_INSTR_OFFSETS
	.align		4
        /*0088*/ 	.byte	0x04, 0x1c
        /*008a*/ 	.short	(.L_166 - .L_165)


	//   ....[0]....
.L_165:
        /*008c*/ 	.word	0x000001e0


	//----- nvinfo : EIATTR_CRS_STACK_SIZE
	.align		4
.L_166:
        /*0090*/ 	.byte	0x04, 0x1e
        /*0092*/ 	.short	(.L_168 - .L_167)
.L_167:
        /*0094*/ 	.word	0x00000000


	//----- nvinfo : EIATTR_CBANK_PARAM_SIZE
	.align		4
.L_168:
        /*0098*/ 	.byte	0x03, 0x19
        /*009a*/ 	.short	0x0028


	//----- nvinfo : EIATTR_PARAM_CBANK
	.align		4
        /*009c*/ 	.byte	0x04, 0x0a
        /*009e*/ 	.short	(.L_170 - .L_169)
	.align		4
.L_169:
        /*00a0*/ 	.word	index@(.nv.constant0._Z13explotarBombaPiiiiiiS_)
        /*00a4*/ 	.short	0x0380
        /*00a6*/ 	.short	0x0028


	//----- nvinfo : EIATTR_SW_WAR
	.align		4
.L_170:
        /*00a8*/ 	.byte	0x04, 0x36
        /*00aa*/ 	.short	(.L_172 - .L_171)
.L_171:
        /*00ac*/ 	.word	0x00000008
.L_172:


//--------------------- .nv.info._Z8rellenarPiii  --------------------------
	.section	.nv.info._Z8rellenarPiii,"",@"SHT_CUDA_INFO"
	.sectionflags	@""
	.align	4


	//----- nvinfo : EIATTR_CUDA_API_VERSION
	.align		4
        /*0000*/ 	.byte	0x04, 0x37
        /*0002*/ 	.short	(.L_174 - .L_173)
.L_173:
        /*0004*/ 	.word	0x00000082


	//----- nvinfo : EIATTR_KPARAM_INFO
	.align		4
.L_174:
        /*0008*/ 	.byte	0x04, 0x17
        /*000a*/ 	.short	(.L_176 - .L_175)
.L_175:
        /*000c*/ 	.word	0x00000000
        /*0010*/ 	.short	0x0002
        /*0012*/ 	.short	0x000c
        /*0014*/ 	.byte	0x00, 0xf0, 0x11, 0x00


	//----- nvinfo : EIATTR_KPARAM_INFO
	.align		4
.L_176:
        /*0018*/ 	.byte	0x04, 0x17
        /*001a*/ 	.short	(.L_178 - .L_177)
.L_177:
        /*001c*/ 	.word	0x00000000
        /*0020*/ 	.short	0x0001
        /*0022*/ 	.short	0x0008
        /*0024*/ 	.byte	0x00, 0xf0, 0x11, 0x00


	//----- nvinfo : EIATTR_KPARAM_INFO
	.align		4
.L_178:
        /*0028*/ 	.byte	0x04, 0x17
        /*002a*/ 	.short	(.L_180 - .L_179)
.L_179:
        /*002c*/ 	.word	0x00000000
        /*0030*/ 	.short	0x0000
        /*0032*/ 	.short	0x0000
        /*0034*/ 	.byte	0x00, 0xf5, 0x21, 0x00


	//----- nvinfo : EIATTR_SPARSE_MMA_MASK
	.align		4
.L_180:
        /*0038*/ 	.byte	0x03, 0x50
        /*003a*/ 	.short	0x0000


	//----- nvinfo : EIATTR_MAXREG_COUNT
	.align		4
        /*003c*/ 	.byte	0x03, 0x1b
        /*003e*/ 	.short	0x00ff


	//----- nvinfo : EIATTR_MERCURY_ISA_VERSION
	.align		4
        /*0040*/ 	.byte	0x03, 0x5f
        /*0042*/ 	.short	0x0101


	//----- nvinfo : EIATTR_VRC_CTA_INIT_COUNT
	.align		4
        /*0044*/ 	.byte	0x02, 0x4a
	.zero		1
	.zero		1


	//----- nvinfo : EIATTR_EXIT_INSTR_OFFSETS
	.align		4
        /*0048*/ 	.byte	0x04, 0x1c
        /*004a*/ 	.short	(.L_182 - .L_181)


	//   ....[0]....
.L_181:
        /*004c*/ 	.word	0x000000c0


	//   ....[1]....
        /*0050*/ 	.word	0x00000130


	//----- nvinfo : EIATTR_CBANK_PARAM_SIZE
	.align		4
.L_182:
        /*0054*/ 	.byte	0x03, 0x19
        /*0056*/ 	.short	0x0010


	//----- nvinfo : EIATTR_PARAM_CBANK
	.align		4
        /*0058*/ 	.byte	0x04, 0x0a
        /*005a*/ 	.short	(.L_184 - .L_183)
	.align		4
.L_183:
        /*005c*/ 	.word	index@(.nv.constant0._Z8rellenarPiii)
        /*0060*/ 	.short	0x0380
        /*0062*/ 	.short	0x0010


	//----- nvinfo : EIATTR_SW_WAR
	.align		4
.L_184:
        /*0064*/ 	.byte	0x04, 0x36
        /*0066*/ 	.short	(.L_186 - .L_185)
.L_185:
        /*0068*/ 	.word	0x00000008
.L_186:


//--------------------- .nv.info._Z14caer_caramelosPiii --------------------------
	.section	.nv.info._Z14caer_caramelosPiii,"",@"SHT_CUDA_INFO"
	.sectionflags	@""
	.align	4


	//----- nvinfo : EIATTR_CUDA_API_VERSION
	.align		4
        /*0000*/ 	.byte	0x04, 0x37
        /*0002*/ 	.short	(.L_188 - .L_187)
.L_187:
        /*0004*/ 	.word	0x00000082


	//----- nvinfo : EIATTR_KPARAM_INFO
	.align		4
.L_188:
        /*0008*/ 	.byte	0x04, 0x17
        /*000a*/ 	.short	(.L_190 - .L_189)
.L_189:
        /*000c*/ 	.word	0x00000000
        /*0010*/ 	.short	0x0002
        /*0012*/ 	.short	0x000c
        /*0014*/ 	.byte	0x00, 0xf0, 0x11, 0x00


	//----- nvinfo : EIATTR_KPARAM_INFO
	.align		4
.L_190:
        /*0018*/ 	.byte	0x04, 0x17
        /*001a*/ 	.short	(.L_192 - .L_191)
.L_191:
        /*001c*/ 	.word	0x00000000
        /*0020*/ 	.short	0x0001
        /*0022*/ 	.short	0x0008
        /*0024*/ 	.byte	0x00, 0xf0, 0x11, 0x00


	//----- nvinfo : EIATTR_KPARAM_INFO
	.align		4
.L_192:
        /*0028*/ 	.byte	0x04, 0x17
        /*002a*/ 	.short	(.L_194 - .L_193)
.L_193:
        /*002c*/ 	.word	0x00000000
        /*0030*/ 	.short	0x0000
        /*0032*/ 	.short	0x0000
        /*0034*/ 	.byte	0x00, 0xf5, 0x21, 0x00


	//----- nvinfo : EIATTR_SPARSE_MMA_MASK
	.align		4
.L_194:
        /*0038*/ 	.byte	0x03, 0x50
        /*003a*/ 	.short	0x0000


	//----- nvinfo : EIATTR_MAXREG_COUNT
	.align		4
        /*003c*/ 	.byte	0x03, 0x1b
        /*003e*/ 	.short	0x00ff


	//----- nvinfo : EIATTR_NUM_BARRIERS
	.align		4
        /*0040*/ 	.byte	0x02, 0x4c
        /*0042*/ 	.byte	0x01
	.zero		1


	//----- nvinfo : EIATTR_MERCURY_ISA_VERSION
	.align		4
        /*0044*/ 	.byte	0x03, 0x5f
        /*0046*/ 	.short	0x0101


	//----- nvinfo : EIATTR_VRC_CTA_INIT_COUNT
	.align		4
        /*0048*/ 	.byte	0x02, 0x4a
	.zero		1
	.zero		1


	//----- nvinfo : EIATTR_EXIT_INSTR_OFFSETS
	.align		4
        /*004c*/ 	.byte	0x04, 0x1c
        /*004e*/ 	.short	(.L_196 - .L_195)


	//   ....[0]....
.L_195:
        /*0050*/ 	.word	0x000009e0


	//----- nvinfo : EIATTR_CRS_STACK_SIZE
	.align		4
.L_196:
        /*0054*/ 	.byte	0x04, 0x1e
        /*0056*/ 	.short	(.L_198 - .L_197)
.L_197:
        /*0058*/ 	.word	0x00000000


	//----- nvinfo : EIATTR_CBANK_PARAM_SIZE
	.align		4
.L_198:
        /*005c*/ 	.byte	0x03, 0x19
        /*005e*/ 	.short	0x0010


	//----- nvinfo : EIATTR_PARAM_CBANK
	.align		4
        /*0060*/ 	.byte	0x04, 0x0a
        /*0062*/ 	.short	(.L_200 - .L_199)
	.align		4
.L_199:
        /*0064*/ 	.word	index@(.nv.constant0._Z14caer_caramelosPiii)
        /*0068*/ 	.short	0x0380
        /*006a*/ 	.short	0x0010


	//----- nvinfo : EIATTR_SW_WAR
	.align		4
.L_200:
        /*006c*/ 	.byte	0x04, 0x36
        /*006e*/ 	.short	(.L_202 - .L_201)
.L_201:
        /*0070*/ 	.word	0x00000008
.L_202:


//--------------------- .nv.info._Z13eliminar7oMasPiiiS_iijP17curandStateXORWOWii --------------------------
	.section	.nv.info._Z13eliminar7oMasPiiiS_iijP17curandStateXORWOWii,"",@"SHT_CUDA_INFO"
	.sectionflags	@""
	.align	4


	//----- nvinfo : EIATTR_CUDA_API_VERSION
	.align		4
        /*0000*/ 	.byte	0x04, 0x37
        /*0002*/ 	.short	(.L_204 - .L_203)
.L_203:
        /*0004*/ 	.word	0x00000082


	//----- nvinfo : EIATTR_KPARAM_INFO
	.align		4
.L_204:
        /*0008*/ 	.byte	0x04, 0x17
        /*000a*/ 	.short	(.L_206 - .L_205)
.L_205:
        /*000c*/ 	.word	0x00000000
        /*0010*/ 	.short	0x0009
        /*0012*/ 	.short	0x0034
        /*0014*/ 	.byte	0x00, 0xf0, 0x11, 0x00


	//----- nvinfo : EIATTR_KPARAM_INFO
	.align		4
.L_206:
        /*0018*/ 	.byte	0x04, 0x17
        /*001a*/ 	.short	(.L_208 - .L_207)
.L_207:
        /*001c*/ 	.word	0x00000000
        /*0020*/ 	.short	0x0008
        /*0022*/ 	.short	0x0030
        /*0024*/ 	.byte	0x00, 0xf0, 0x11, 0x00


	//----- nvinfo : EIATTR_KPARAM_INFO
	.align		4
.L_208:
        /*0028*/ 	.byte	0x04, 0x17
        /*002a*/ 	.short	(.L_210 - .L_209)
.L_209:
        /*002c*/ 	.word	0x00000000
        /*0030*/ 	.short	0x0007
        /*0032*/ 	.short	0x0028
        /*0034*/ 	.byte	0x00, 0xf5, 0x21, 0x00


	//----- nvinfo : EIATTR_KPARAM_INFO
	.align		4
.L_210:
        /*0038*/ 	.byte	0x04, 0x17
        /*003a*/ 	.short	(.L_212 - .L_211)
.L_211:
        /*003c*/ 	.word	0x00000000
        /*0040*/ 	.short	0x0006
        /*0042*/ 	.short	0x0020
        /*0044*/ 	.byte	0x00, 0xf0, 0x11, 0x00


	//----- nvinfo : EIATTR_KPARAM_INFO
	.align		4
.L_212:
        /*0048*/ 	.byte	0x04, 0x17
        /*004a*/ 	.short	(.L_214 - .L_213)
.L_213:
        /*004c*/ 	.word	0x00000000
        /*0050*/ 	.short	0x0005
        /*0052*/ 	.short	0x001c
        /*0054*/ 	.byte	0x00, 0xf0, 0x11, 0x00


	//----- nvinfo : EIATTR_KPARAM_INFO
	.align		4
.L_214:
        /*0058*/ 	.byte	0x04, 0x17
        /*005a*/ 	.short	(.L_216 - .L_215)
.L_215:
        /*005c*/ 	.word	0x00000000
        /*0060*/ 	.short	0x0004
        /*0062*/ 	.short	0x0018
        /*0064*/ 	.byte	0x00, 0xf0, 0x11, 0x00


	//----- nvinfo : EIATTR_KPARAM_INFO
	.align		4
.L_216:
        /*0068*/ 	.byte	0x04, 0x17
        /*006a*/ 	.short	(.L_218 - .L_217)
.L_217:
        /*006c*/ 	.word	0x00000000
        /*0070*/ 	.short	0x0003
        /*0072*/ 	.short	0x0010
        /*0074*/ 	.byte	0x00, 0xf5, 0x21, 0x00


	//----- nvinfo : EIATTR_KPARAM_INFO
	.align		4
.L_218:
        /*0078*/ 	.byte	0x04, 0x17
        /*007a*/ 	.short	(.L_220 - .L_219)
.L_219:
        /*007c*/ 	.word	0x00000000
        /*0080*/ 	.short	0x0002
        /*0082*/ 	.short	0x000c
        /*0084*/ 	.byte	0x00, 0xf0, 0x11, 0x00


	//----- nvinfo : EIATTR_KPARAM_INFO
	.align		4
.L_220:
        /*0088*/ 	.byte	0x04, 0x17
        /*008a*/ 	.short	(.L_222 - .L_221)
.L_221:
        /*008c*/ 	.word	0x00000000
        /*0090*/ 	.short	0x0001
        /*0092*/ 	.short	0x0008
        /*0094*/ 	.byte	0x00, 0xf0, 0x11, 0x00


	//----- nvinfo : EIATTR_KPARAM_INFO
	.align		4
.L_222:
        /*0098*/ 	.byte	0x04, 0x17
        /*009a*/ 	.short	(.L_224 - .L_223)
.L_223:
        /*009c*/ 	.word	0x00000000
        /*00a0*/ 	.short	0x0000
        /*00a2*/ 	.short	0x0000
        /*00a4*/ 	.byte	0x00, 0xf5, 0x21, 0x00


	//----- nvinfo : EIATTR_SPARSE_MMA_MASK
	.align		4
.L_224:
        /*00a8*/ 	.byte	0x03, 0x50
        /*00aa*/ 	.short	0x0000


	//----- nvinfo : EIATTR_MAXREG_COUNT
	.align		4
        /*00ac*/ 	.byte	0x03, 0x1b
        /*00ae*/ 	.short	0x00ff


	//----- nvinfo : EIATTR_NUM_BARRIERS
	.align		4
        /*00b0*/ 	.byte	0x02, 0x4c
        /*00b2*/ 	.byte	0x01
	.zero		1


	//----- nvinfo : EIATTR_MERCURY_ISA_VERSION
	.align		4
        /*00b4*/ 	.byte	0x03, 0x5f
        /*00b6*/ 	.short	0x0101


	//----- nvinfo : EIATTR_VRC_CTA_INIT_COUNT
	.align		4
        /*00b8*/ 	.byte	0x02, 0x4a
	.zero		1
	.zero		1


	//----- nvinfo : EIATTR_EXIT_INSTR_OFFSETS
	.align		4
        /*00bc*/ 	.byte	0x04, 0x1c
        /*00be*/ 	.short	(.L_226 - .L_225)


	//   ....[0]....
.L_225:
        /*00c0*/ 	.word	0x00001e00


	//----- nvinfo : EIATTR_INDIRECT_BRANCH_TARGETS
	.align		4
.L_226:
        /*00c4*/ 	.byte	0x04, 0x34
        /*00c6*/ 	.short	(.L_228 - .L_227)


	//   ....[0]....
.L_227:
        /*00c8*/ 	.word	.L_x_100@srel
        /*00cc*/ 	.short	0x0
        /*00ce*/ 	.short	0x0
        /*00d0*/ 	.word	0x3
        /*00d4*/ 	.word	.L_x_43@srel
        /*00d8*/ 	.word	.L_x_102@srel
        /*00dc*/ 	.word	.L_x_103@srel


	//   ....[1]....
        /* <DEDUP_REMOVED lines=8> */


	//----- nvinfo : EIATTR_CRS_STACK_SIZE
	.align		4
.L_228:
        /*00fc*/ 	.byte	0x04, 0x1e
        /*00fe*/ 	.short	(.L_230 - .L_229)
.L_229:
        /*0100*/ 	.word	0x00000000


	//----- nvinfo : EIATTR_CBANK_PARAM_SIZE
	.align		4
.L_230:
        /*0104*/ 	.byte	0x03, 0x19
        /*0106*/ 	.short	0x0038


	//----- nvinfo : EIATTR_PARAM_CBANK
	.align		4
        /*0108*/ 	.byte	0x04, 0x0a
        /*010a*/ 	.short	(.L_232 - .L_231)
	.align		4
.L_231:
        /*010c*/ 	.word	index@(.nv.constant0._Z13eliminar7oMasPiiiS_iijP17curandStateXORWOWii)
        /*0110*/ 	.short	0x0380
        /*0112*/ 	.short	0x0038


	//----- nvinfo : EIATTR_SW_WAR
	.align		4
.L_232:
        /*0114*/ 	.byte	0x04, 0x36
        /*0116*/ 	.short	(.L_234 - .L_233)
.L_233:
        /*0118*/ 	.word	0x00000008
.L_234:


//--------------------- .nv.info._Z9eliminar6PiiiS_ii --------------------------
	.section	.nv.info._Z9eliminar6PiiiS_ii,"",@"SHT_CUDA_INFO"
	.sectionflags	@""
	.align	4


	//----- nvinfo : EIATTR_CUDA_API_VERSION
	.align		4
        /*0000*/ 	.byte	0x04, 0x37
        /*0002*/ 	.short	(.L_236 - .L_235)
.L_235:
        /*0004*/ 	.word	0x00000082


	//----- nvinfo : EIATTR_KPARAM_INFO
	.align		4
.L_236:
        /*0008*/ 	.byte	0x04, 0x17
        /*000a*/ 	.short	(.L_238 - .L_237)
.L_237:
        /*000c*/ 	.word	0x00000000
        /*0010*/ 	.short	0x0005
        /*0012*/ 	.short	0x001c
        /*0014*/ 	.byte	0x00, 0xf0, 0x11, 0x00


	//----- nvinfo : EIATTR_KPARAM_INFO
	.align		4
.L_238:
        /*0018*/ 	.byte	0x04, 0x17
        /*001a*/ 	.short	(.L_240 - .L_239)
.L_239:
        /*001c*/ 	.word	0x00000000
        /*0020*/ 	.short	0x0004
        /*0022*/ 	.short	0x0018
        /*0024*/ 	.byte	0x00, 0xf0, 0x11, 0x00


	//----- nvinfo : EIATTR_KPARAM_INFO
	.align		4
.L_240:
        /*0028*/ 	.byte	0x04, 0x17
        /*002a*/ 	.short	(.L_242 - .L_241)
.L_241:
        /*002c*/ 	.word	0x00000000
        /*0030*/ 	.short	0x0003
        /*0032*/ 	.short	0x0010
        /*0034*/ 	.byte	0x00, 0xf5, 0x21, 0x00


	//----- nvinfo : EIATTR_KPARAM_INFO
	.align		4
.L_242:
        /*0038*/ 	.byte	0x04, 0x17
        /*003a*/ 	.short	(.L_244 - .L_243)
.L_243:
        /*003c*/ 	.word	0x00000000
        /*0040*/ 	.short	0x0002
        /*0042*/ 	.short	0x000c
        /*0044*/ 	.byte	0x00, 0xf0, 0x11, 0x00


	//----- nvinfo : EIATTR_KPARAM_INFO
	.align		4
.L_244:
        /*0048*/ 	.byte	0x04, 0x17
        /*004a*/ 	.short	(.L_246 - .L_245)
.L_245:
        /*004c*/ 	.word	0x00000000
        /*0050*/ 	.short	0x0001
        /*0052*/ 	.short	0x0008
        /*0054*/ 	.byte	0x00, 0xf0, 0x11, 0x00


	//----- nvinfo : EIATTR_KPARAM_INFO
	.align		4
.L_246:
        /*0058*/ 	.byte	0x04, 0x17
        /*005a*/ 	.short	(.L_248 - .L_247)
.L_247:
        /*005c*/ 	.word	0x00000000
        /*0060*/ 	.short	0x0000
        /*0062*/ 	.short	0x0000
        /*0064*/ 	.byte	0x00, 0xf5, 0x21, 0x00


	//----- nvinfo : EIATTR_SPARSE_MMA_MASK
	.align		4
.L_248:
        /*0068*/ 	.byte	0x03, 0x50
        /*006a*/ 	.short	0x0000


	//----- nvinfo : EIATTR_MAXREG_COUNT
	.align		4
        /*006c*/ 	.byte	0x03, 0x1b
        /*006e*/ 	.short	0x00ff


	//----- nvinfo : EIATTR_NUM_BARRIERS
	.align		4
        /*0070*/ 	.byte	0x02, 0x4c
        /*0072*/ 	.byte	0x01
	.zero		1


	//----- nvinfo : EIATTR_MERCURY_ISA_VERSION
	.align		4
        /*0074*/ 	.byte	0x03, 0x5f
        /*0076*/ 	.short	0x0101


	//----- nvinfo : EIATTR_UNUSED_LOAD_BYTE_OFFSET
	.align		4
        /*0078*/ 	.byte	0x04, 0x44
        /*007a*/ 	.short	(.L_250 - .L_249)


	//   ....[0]....
.L_249:
        /*007c*/ 	.word	0x00000300
        /*0080*/ 	.word	0x0000fff0


	//----- nvinfo : EIATTR_VRC_CTA_INIT_COUNT
	.align		4
.L_250:
        /*0084*/ 	.byte	0x02, 0x4a
	.zero		1
	.zero		1


	//----- nvinfo : EIATTR_EXIT_INSTR_OFFSETS
	.align		4
        /*0088*/ 	.byte	0x04, 0x1c
        /*008a*/ 	.short	(.L_252 - .L_251)


	//   ....[0]....
.L_251:
        /*008c*/ 	.word	0x00000850


	//   ....[1]....
        /*0090*/ 	.word	0x00000880


	//----- nvinfo : EIATTR_CBANK_PARAM_SIZE
	.align		4
.L_252:
        /*0094*/ 	.byte	0x03, 0x19
        /*0096*/ 	.short	0x0020


	//----- nvinfo : EIATTR_PARAM_CBANK
	.align		4
        /*0098*/ 	.byte	0x04, 0x0a
        /*009a*/ 	.short	(.L_254 - .L_253)
	.align		4
.L_253:
        /*009c*/ 	.word	index@(.nv.constant0._Z9eliminar6PiiiS_ii)
        /*00a0*/ 	.short	0x0380
        /*00a2*/ 	.short	0x0020


	//----- nvinfo : EIATTR_SW_WAR
	.align		4
.L_254:
        /*00a4*/ 	.byte	0x04, 0x36
        /*00a6*/ 	.short	(.L_256 - .L_255)
.L_255:
        /*00a8*/ 	.word	0x00000008
.L_256:


//--------------------- .nv.info._Z9eliminar5PiiiS_ii --------------------------
	.section	.nv.info._Z9eliminar5PiiiS_ii,"",@"SHT_CUDA_INFO"
	.sectionflags	@""
	.align	4


	//----- nvinfo : EIATTR_CUDA_API_VERSION
	.align		4
        /*0000*/ 	.byte	0x04, 0x37
        /*0002*/ 	.short	(.L_258 - .L_257)
.L_257:
        /*0004*/ 	.word	0x00000082


	//----- nvinfo : EIATTR_KPARAM_INFO
	.align		4
.L_258:
        /*0008*/ 	.byte	0x04, 0x17
        /*000a*/ 	.short	(.L_260 - .L_259)
.L_259:
        /*000c*/ 	.word	0x00000000
        /*0010*/ 	.short	0x0005
        /*0012*/ 	.short	0x001c
        /*0014*/ 	.byte	0x00, 0xf0, 0x11, 0x00


	//----- nvinfo : EIATTR_KPARAM_INFO
	.align		4
.L_260:
        /*0018*/ 	.byte	0x04, 0x17
        /*001a*/ 	.short	(.L_262 - .L_261)
.L_261:
        /*001c*/ 	.word	0x00000000
        /*0020*/ 	.short	0x0004
        /*0022*/ 	.short	0x0018
        /*0024*/ 	.byte	0x00, 0xf0, 0x11, 0x00


	//----- nvinfo : EIATTR_KPARAM_INFO
	.align		4
.L_262:
        /*0028*/ 	.byte	0x04, 0x17
        /*002a*/ 	.short	(.L_264 - .L_263)
.L_263:
        /*002c*/ 	.word	0x00000000
        /*0030*/ 	.short	0x0003
        /*0032*/ 	.short	0x0010
        /*0034*/ 	.byte	0x00, 0xf5, 0x21, 0x00


	//----- nvinfo : EIATTR_KPARAM_INFO
	.align		4
.L_264:
        /*0038*/ 	.byte	0x04, 0x17
        /*003a*/ 	.short	(.L_266 - .L_265)
.L_265:
        /*003c*/ 	.word	0x00000000
        /*0040*/ 	.short	0x0002
        /*0042*/ 	.short	0x000c
        /*0044*/ 	.byte	0x00, 0xf0, 0x11, 0x00


	//----- nvinfo : EIATTR_KPARAM_INFO
	.align		4
.L_266:
        /*0048*/ 	.byte	0x04, 0x17
        /*004a*/ 	.short	(.L_268 - .L_267)
.L_267:
        /*004c*/ 	.word	0x00000000
        /*0050*/ 	.short	0x0001
        /*0052*/ 	.short	0x0008
        /*0054*/ 	.byte	0x00, 0xf0, 0x11, 0x00


	//----- nvinfo : EIATTR_KPARAM_INFO
	.align		4
.L_268:
        /*0058*/ 	.byte	0x04, 0x17
        /*005a*/ 	.short	(.L_270 - .L_269)
.L_269:
        /*005c*/ 	.word	0x00000000
        /*0060*/ 	.short	0x0000
        /*0062*/ 	.short	0x0000
        /*0064*/ 	.byte	0x00, 0xf5, 0x21, 0x00


	//----- nvinfo : EIATTR_SPARSE_MMA_MASK
	.align		4
.L_270:
        /*0068*/ 	.byte	0x03, 0x50
        /*006a*/ 	.short	0x0000


	//----- nvinfo : EIATTR_MAXREG_COUNT
	.align		4
        /*006c*/ 	.byte	0x03, 0x1b
        /*006e*/ 	.short	0x00ff


	//----- nvinfo : EIATTR_NUM_BARRIERS
	.align		4
        /*0070*/ 	.byte	0x02, 0x4c
        /*0072*/ 	.byte	0x01
	.zero		1


	//----- nvinfo : EIATTR_MERCURY_ISA_VERSION
	.align		4
        /*0074*/ 	.byte	0x03, 0x5f
        /*0076*/ 	.short	0x0101


	//----- nvinfo : EIATTR_UNUSED_LOAD_BYTE_OFFSET
	.align		4
        /*0078*/ 	.byte	0x04, 0x44
        /*007a*/ 	.short	(.L_272 - .L_271)


	//   ....[0]....
.L_271:
        /*007c*/ 	.word	0x00000320
        /*0080*/ 	.word	0x0000fff0


	//----- nvinfo : EIATTR_VRC_CTA_INIT_COUNT
	.align		4
.L_272:
        /*0084*/ 	.byte	0x02, 0x4a
	.zero		1
	.zero		1


	//----- nvinfo : EIATTR_EXIT_INSTR_OFFSETS
	.align		4
        /*0088*/ 	.byte	0x04, 0x1c
        /*008a*/ 	.short	(.L_274 - .L_273)


	//   ....[0]....
.L_273:
        /*008c*/ 	.word	0x00000810


	//   ....[1]....
        /*0090*/ 	.word	0x00000890


	//----- nvinfo : EIATTR_CBANK_PARAM_SIZE
	.align		4
.L_274:
        /*0094*/ 	.byte	0x03, 0x19
        /*0096*/ 	.short	0x0020


	//----- nvinfo : EIATTR_PARAM_CBANK
	.align		4
        /*0098*/ 	.byte	0x04, 0x0a
        /*009a*/ 	.short	(.L_276 - .L_275)
	.align		4
.L_275:
        /*009c*/ 	.word	index@(.nv.constant0._Z9eliminar5PiiiS_ii)
        /*00a0*/ 	.short	0x0380
        /*00a2*/ 	.short	0x0020


	//----- nvinfo : EIATTR_SW_WAR
	.align		4
.L_276:
        /*00a4*/ 	.byte	0x04, 0x36
        /*00a6*/ 	.short	(.L_278 - .L_277)
.L_277:
        /*00a8*/ 	.word	0x00000008
.L_278:


//--------------------- .nv.info._Z23eliminar_iguales_juntosPiiiS_ --------------------------
	.section	.nv.info._Z23eliminar_iguales_juntosPiiiS_,"",@"SHT_CUDA_INFO"
	.sectionflags	@""
	.align	4


	//----- nvinfo : EIATTR_CUDA_API_VERSION
	.align		4
        /*0000*/ 	.byte	0x04, 0x37
        /*0002*/ 	.short	(.L_280 - .L_279)
.L_279:
        /*0004*/ 	.word	0x00000082


	//----- nvinfo : EIATTR_KPARAM_INFO
	.align		4
.L_280:
        /*0008*/ 	.byte	0x04, 0x17
        /*000a*/ 	.short	(.L_282 - .L_281)
.L_281:
        /*000c*/ 	.word	0x00000000
        /*0010*/ 	.short	0x0003
        /*0012*/ 	.short	0x0010
        /*0014*/ 	.byte	0x00, 0xf5, 0x21, 0x00


	//----- nvinfo : EIATTR_KPARAM_INFO
	.align		4
.L_282:
        /*0018*/ 	.byte	0x04, 0x17
        /*001a*/ 	.short	(.L_284 - .L_283)
.L_283:
        /*001c*/ 	.word	0x00000000
        /*0020*/ 	.short	0x0002
        /*0022*/ 	.short	0x000c
        /*0024*/ 	.byte	0x00, 0xf0, 0x11, 0x00


	//----- nvinfo : EIATTR_KPARAM_INFO
	.align		4
.L_284:
        /*0028*/ 	.byte	0x04, 0x17
        /*002a*/ 	.short	(.L_286 - .L_285)
.L_285:
        /*002c*/ 	.word	0x00000000
        /*0030*/ 	.short	0x0001
        /*0032*/ 	.short	0x0008
        /*0034*/ 	.byte	0x00, 0xf0, 0x11, 0x00


	//----- nvinfo : EIATTR_KPARAM_INFO
	.align		4
.L_286:
        /*0038*/ 	.byte	0x04, 0x17
        /*003a*/ 	.short	(.L_288 - .L_287)
.L_287:
        /*003c*/ 	.word	0x00000000
        /*0040*/ 	.short	0x0000
        /*0042*/ 	.short	0x0000
        /*0044*/ 	.byte	0x00, 0xf5, 0x21, 0x00


	//----- nvinfo : EIATTR_SPARSE_MMA_MASK
	.align		4
.L_288:
        /*0048*/ 	.byte	0x03, 0x50
        /*004a*/ 	.short	0x0000


	//----- nvinfo : EIATTR_MAXREG_COUNT
	.align		4
        /*004c*/ 	.byte	0x03, 0x1b
        /*004e*/ 	.short	0x00ff


	//----- nvinfo : EIATTR_NUM_BARRIERS
	.align		4
        /*0050*/ 	.byte	0x02, 0x4c
        /*0052*/ 	.byte	0x01
	.zero		1


	//----- nvinfo : EIATTR_MERCURY_ISA_VERSION
	.align		4
        /*0054*/ 	.byte	0x03, 0x5f
        /*0056*/ 	.short	0x0101


	//----- nvinfo : EIATTR_VRC_CTA_INIT_COUNT
	.align		4
        /*0058*/ 	.byte	0x02, 0x4a
	.zero		1
	.zero		1


	//----- nvinfo : EIATTR_EXIT_INSTR_OFFSETS
	.align		4
        /*005c*/ 	.byte	0x04, 0x1c
        /*005e*/ 	.short	(.L_290 - .L_289)


	//   ....[0]....
.L_289:
        /*0060*/ 	.word	0x000001a0


	//   ....[1]....
        /*0064*/ 	.word	0x00000280


	//   ....[2]....
        /*0068*/ 	.word	0x00000310


	//----- nvinfo : EIATTR_CRS_STACK_SIZE
	.align		4
.L_290:
        /*006c*/ 	.byte	0x04, 0x1e
        /*006e*/ 	.short	(.L_292 - .L_291)
.L_291:
        /*0070*/ 	.word	0x00000000


	//----- nvinfo : EIATTR_CBANK_PARAM_SIZE
	.align		4
.L_292:
        /*0074*/ 	.byte	0x03, 0x19
        /*0076*/ 	.short	0x0018


	//----- nvinfo : EIATTR_PARAM_CBANK
	.align		4
        /*0078*/ 	.byte	0x04, 0x0a
        /*007a*/ 	.short	(.L_294 - .L_293)
	.align		4
.L_293:
        /*007c*/ 	.word	index@(.nv.constant0._Z23eliminar_iguales_juntosPiiiS_)
        /*0080*/ 	.short	0x0380
        /*0082*/ 	.short	0x0018


	//----- nvinfo : EIATTR_SW_WAR
	.align		4
.L_294:
        /*0084*/ 	.byte	0x04, 0x36
        /*0086*/ 	.short	(.L_296 - .L_295)
.L_295:
        /*0088*/ 	.word	0x00000008
.L_296:


//--------------------- .nv.info._Z15rellenar_huecosPiiiiijP17curandStateXORWOW --------------------------
	.section	.nv.info._Z15rellenar_huecosPiiiiijP17curandStateXORWOW,"",@"SHT_CUDA_INFO"
	.sectionflags	@""
	.align	4


	//----- nvinfo : EIATTR_CUDA_API_VERSION
	.align		4
        /*0000*/ 	.byte	0x04, 0x37
        /*0002*/ 	.short	(.L_298 - .L_297)
.L_297:
        /*0004*/ 	.word	0x00000082


	//----- nvinfo : EIATTR_KPARAM_INFO
	.align		4
.L_298:
        /*0008*/ 	.byte	0x04, 0x17
        /*000a*/ 	.short	(.L_300 - .L_299)
.L_299:
        /*000c*/ 	.word	0x00000000
        /*0010*/ 	.short	0x0006
        /*0012*/ 	.short	0x0020
        /*0014*/ 	.byte	0x00, 0xf5, 0x21, 0x00


	//----- nvinfo : EIATTR_KPARAM_INFO
	.align		4
.L_300:
        /*0018*/ 	.byte	0x04, 0x17
        /*001a*/ 	.short	(.L_302 - .L_301)
.L_301:
        /*001c*/ 	.word	0x00000000
        /*0020*/ 	.short	0x0005
        /*0022*/ 	.short	0x0018
        /*0024*/ 	.byte	0x00, 0xf0, 0x11, 0x00


	//----- nvinfo : EIATTR_KPARAM_INFO
	.align		4
.L_302:
        /*0028*/ 	.byte	0x04, 0x17
        /*002a*/ 	.short	(.L_304 - .L_303)
.L_303:
        /*002c*/ 	.word	0x00000000
        /*0030*/ 	.short	0x0004
        /*0032*/ 	.short	0x0014
        /*0034*/ 	.byte	0x00, 0xf0, 0x11, 0x00


	//----- nvinfo : EIATTR_KPARAM_INFO
	.align		4
.L_304:
        /*0038*/ 	.byte	0x04, 0x17
        /*003a*/ 	.short	(.L_306 - .L_305)
.L_305:
        /*003c*/ 	.word	0x00000000
        /*0040*/ 	.short	0x0003
        /*0042*/ 	.short	0x0010
        /*0044*/ 	.byte	0x00, 0xf0, 0x11, 0x00


	//----- nvinfo : EIATTR_KPARAM_INFO
	.align		4
.L_306:
        /*0048*/ 	.byte	0x04, 0x17
        /*004a*/ 	.short	(.L_308 - .L_307)
.L_307:
        /*004c*/ 	.word	0x00000000
        /*0050*/ 	.short	0x0002
        /*0052*/ 	.short	0x000c
        /*0054*/ 	.byte	0x00, 0xf0, 0x11, 0x00


	//----- nvinfo : EIATTR_KPARAM_INFO
	.align		4
.L_308:
        /*0058*/ 	.byte	0x04, 0x17
        /*005a*/ 	.short	(.L_310 - .L_309)
.L_309:
        /*005c*/ 	.word	0x00000000
        /*0060*/ 	.short	0x0001
        /*0062*/ 	.short	0x0008
        /*0064*/ 	.byte	0x00, 0xf0, 0x11, 0x00


	//----- nvinfo : EIATTR_KPARAM_INFO
	.align		4
.L_310:
        /*0068*/ 	.byte	0x04, 0x17
        /*006a*/ 	.short	(.L_312 - .L_311)
.L_311:
        /*006c*/ 	.word	0x00000000
        /*0070*/ 	.short	0x0000
        /*0072*/ 	.short	0x0000
        /*0074*/ 	.byte	0x00, 0xf5, 0x21, 0x00


	//----- nvinfo : EIATTR_SPARSE_MMA_MASK
	.align		4
.L_312:
        /*0078*/ 	.byte	0x03, 0x50
        /*007a*/ 	.short	0x0000


	//----- nvinfo : EIATTR_MAXREG_COUNT
	.align		4
        /*007c*/ 	.byte	0x03, 0x1b
        /*007e*/ 	.short	0x00ff


	//----- nvinfo : EIATTR_NUM_BARRIERS
	.align		4
        /*0080*/ 	.byte	0x02, 0x4c
        /*0082*/ 	.byte	0x01
	.zero		1


	//----- nvinfo : EIATTR_MERCURY_ISA_VERSION
	.align		4
        /*0084*/ 	.byte	0x03, 0x5f
        /*0086*/ 	.short	0x0101


	//----- nvinfo : EIATTR_VRC_CTA_INIT_COUNT
	.align		4
        /*0088*/ 	.byte	0x02, 0x4a
	.zero		1
	.zero		1


	//----- nvinfo : EIATTR_EXIT_INSTR_OFFSETS
	.align		4
        /*008c*/ 	.byte	0x04, 0x1c
        /*008e*/ 	.short	(.L_314 - .L_313)


	//   ....[0]....
.L_313:
        /*0090*/ 	.word	0x00000220


	//   ....[1]....
        /*0094*/ 	.word	0x00000250


	//   ....[2]....
        /*0098*/ 	.word	0x000013f0


	//----- nvinfo : EIATTR_CRS_STACK_SIZE
	.align		4
.L_314:
        /*009c*/ 	.byte	0x04, 0x1e
        /*009e*/ 	.short	(.L_316 - .L_315)
.L_315:
        /*00a0*/ 	.word	0x00000000


	//----- nvinfo : EIATTR_CBANK_PARAM_SIZE
	.align		4
.L_316:
        /*00a4*/ 	.byte	0x03, 0x19
        /*00a6*/ 	.short	0x0028


	//----- nvinfo : EIATTR_PARAM_CBANK
	.align		4
        /*00a8*/ 	.byte	0x04, 0x0a
        /*00aa*/ 	.short	(.L_318 - .L_317)
	.align		4
.L_317:
        /*00ac*/ 	.word	index@(.nv.constant0._Z15rellenar_huecosPiiiiijP17curandStateXORWOW)
        /*00b0*/ 	.short	0x0380
        /*00b2*/ 	.short	0x0028


	//----- nvinfo : EIATTR_SW_WAR
	.align		4
.L_318:
        /*00b4*/ 	.byte	0x04, 0x36
        /*00b6*/ 	.short	(.L_320 - .L_319)
.L_319:
        /*00b8*/ 	.word	0x00000008
.L_320:


//--------------------- .nv.info._Z16matriz_aleatoriaPiiiiijP17curandStateXORWOW --------------------------
	.section	.nv.info._Z16matriz_aleatoriaPiiiiijP17curandStateXORWOW,"",@"SHT_CUDA_INFO"
	.sectionflags	@""
	.align	4


	//----- nvinfo : EIATTR_CUDA_API_VERSION
	.align		4
        /*0000*/ 	.byte	0x04, 0x37
        /*0002*/ 	.short	(.L_322 - .L_321)
.L_321:
        /*0004*/ 	.word	0x00000082


	//----- nvinfo : EIATTR_KPARAM_INFO
	.align		4
.L_322:
        /*0008*/ 	.byte	0x04, 0x17
        /*000a*/ 	.short	(.L_324 - .L_323)
.L_323:
        /*000c*/ 	.word	0x00000000
        /*0010*/ 	.short	0x0006
        /*0012*/ 	.short	0x0020
        /*0014*/ 	.byte	0x00, 0xf5, 0x21, 0x00


	//----- nvinfo : EIATTR_KPARAM_INFO
	.align		4
.L_324:
        /*0018*/ 	.byte	0x04, 0x17
        /*001a*/ 	.short	(.L_326 - .L_325)
.L_325:
        /*001c*/ 	.word	0x00000000
        /*0020*/ 	.short	0x0005
        /*0022*/ 	.short	0x0018
        /*0024*/ 	.byte	0x00, 0xf0, 0x11, 0x00


	//----- nvinfo : EIATTR_KPARAM_INFO
	.align		4
.L_326:
        /*0028*/ 	.byte	0x04, 0x17
        /*002a*/ 	.short	(.L_328 - .L_327)
.L_327:
        /*002c*/ 	.word	0x00000000
        /*0030*/ 	.short	0x0004
        /*0032*/ 	.short	0x0014
        /*0034*/ 	.byte	0x00, 0xf0, 0x11, 0x00


	//----- nvinfo : EIATTR_KPARAM_INFO
	.align		4
.L_328:
        /*0038*/ 	.byte	0x04, 0x17
        /*003a*/ 	.short	(.L_330 - .L_329)
.L_329:
        /*003c*/ 	.word	0x00000000
        /*0040*/ 	.short	0x0003
        /*0042*/ 	.short	0x0010
        /*0044*/ 	.byte	0x00, 0xf0, 0x11, 0x00


	//----- nvinfo : EIATTR_KPARAM_INFO
	.align		4
.L_330:
        /*0048*/ 	.byte	0x04, 0x17
        /*004a*/ 	.short	(.L_332 - .L_331)
.L_331:
        /*004c*/ 	.word	0x00000000
        /*0050*/ 	.short	0x0002
        /*0052*/ 	.short	0x000c
        /*0054*/ 	.byte	0x00, 0xf0, 0x11, 0x00


	//----- nvinfo : EIATTR_KPARAM_INFO
	.align		4
.L_332:
        /*0058*/ 	.byte	0x04, 0x17
        /*005a*/ 	.short	(.L_334 - .L_333)
.L_333:
        /*005c*/ 	.word	0x00000000
        /*0060*/ 	.short	0x0001
        /*0062*/ 	.short	0x0008
        /*0064*/ 	.byte	0x00, 0xf0, 0x11, 0x00


	//----- nvinfo : EIATTR_KPARAM_INFO
	.align		4
.L_334:
        /*0068*/ 	.byte	0x04, 0x17
        /*006a*/ 	.short	(.L_336 - .L_335)
.L_335:
        /*006c*/ 	.word	0x00000000
        /*0070*/ 	.short	0x0000
        /*0072*/ 	.short	0x0000
        /*0074*/ 	.byte	0x00, 0xf5, 0x21, 0x00


	//----- nvinfo : EIATTR_SPARSE_MMA_MASK
	.align		4
.L_336:
        /*0078*/ 	.byte	0x03, 0x50
        /*007a*/ 	.short	0x0000


	//----- nvinfo : EIATTR_MAXREG_COUNT
	.align		4
        /*007c*/ 	.byte	0x03, 0x1b
        /*007e*/ 	.short	0x00ff


	//----- nvinfo : EIATTR_MERCURY_ISA_VERSION
	.align		4
        /*0080*/ 	.byte	0x03, 0x5f
        /*0082*/ 	.short	0x0101


	//----- nvinfo : EIATTR_VRC_CTA_INIT_COUNT
	.align		4
        /*0084*/ 	.byte	0x02, 0x4a
	.zero		1
	.zero		1


	//----- nvinfo : EIATTR_EXIT_INSTR_OFFSETS
	.align		4
        /*0088*/ 	.byte	0x04, 0x1c
        /*008a*/ 	.short	(.L_338 - .L_337)


	//   ....[0]....
.L_337:
        /*008c*/ 	.word	0x000000c0


	//   ....[1]....
        /*0090*/ 	.word	0x000012c0


	//----- nvinfo : EIATTR_CRS_STACK_SIZE
	.align		4
.L_338:
        /*0094*/ 	.byte	0x04, 0x1e
        /*0096*/ 	.short	(.L_340 - .L_339)
.L_339:
        /*0098*/ 	.word	0x00000000


	//----- nvinfo : EIATTR_CBANK_PARAM_SIZE
	.align		4
.L_340:
        /*009c*/ 	.byte	0x03, 0x19
        /*009e*/ 	.short	0x0028


	//----- nvinfo : EIATTR_PARAM_CBANK
	.align		4
        /*00a0*/ 	.byte	0x04, 0x0a
        /*00a2*/ 	.short	(.L_342 - .L_341)
	.align		4
.L_341:
        /*00a4*/ 	.word	index@(.nv.constant0._Z16matriz_aleatoriaPiiiiijP17curandStateXORWOW)
        /*00a8*/ 	.short	0x0380
        /*00aa*/ 	.short	0x0028


	//----- nvinfo : EIATTR_SW_WAR
	.align		4
.L_342:
        /*00ac*/ 	.byte	0x04, 0x36
        /*00ae*/ 	.short	(.L_344 - .L_343)
.L_343:
        /*00b0*/ 	.word	0x00000008
.L_344:


//--------------------- .nv.callgraph             --------------------------
	.section	.nv.callgraph,"",@"SHT_CUDA_CALLGRAPH"
	.align	4
	.sectionentsize	8
	.align		4
        /*0000*/ 	.word	0x00000000
	.align		4
        /*0004*/ 	.word	0xffffffff
	.align		4
        /*0008*/ 	.word	0x00000000
	.align		4
        /*000c*/ 	.word	0xfffffffe
	.align		4
        /*0010*/ 	.word	0x00000000
	.align		4
        /*0014*/ 	.word	0xfffffffd
	.align		4
        /*0018*/ 	.word	0x00000000
	.align		4
        /*001c*/ 	.word	0xfffffffc


//--------------------- .nv.constant4             --------------------------
	.section	.nv.constant4,"a",@progbits
	.align	8
	.align		8
.nv.constant4:
        /*0000*/ 	.dword	precalc_xorwow_matrix
	.align		8
        /*0008*/ 	.dword	precalc_xorwow_offset_matrix
	.align		8
        /*0010*/ 	.dword	mrg32k3aM1
	.align		8
        /*0018*/ 	.dword	mrg32k3aM2
	.align		8
        /*0020*/ 	.dword	mrg32k3aM1SubSeq
	.align		8
        /*0028*/ 	.dword	mrg32k3aM2SubSeq
	.align		8
        /*0030*/ 	.dword	mrg32k3aM1Seq
	.align		8
        /*0038*/ 	.dword	mrg32k3aM2Seq


//--------------------- .nv.constant3             --------------------------
	.section	.nv.constant3,"a",@progbits
	.align	8
.nv.constant3:
	.type		__cr_lgamma_table,@object
	.size		__cr_lgamma_table,(.L_8 - __cr_lgamma_table)
__cr_lgamma_table:
        /*0000*/ 	.byte	0x00, 0x00, 0x00, 0x00, 0x00, 0x00, 0x00, 0x00, 0x00, 0x00, 0x00, 0x00, 0x00, 0x00, 0x00, 0x00
        /*0010*/ 	.byte	0xef, 0x39, 0xfa, 0xfe, 0x42, 0x2e, 0xe6, 0x3f, 0x02, 0x20, 0x2a, 0xfa, 0x0b, 0xab, 0xfc, 0x3f
        /*0020*/ 	.byte	0xf9, 0x2c, 0x92, 0x7c, 0xa7, 0x6c, 0x09, 0x40, 0xc9, 0x79, 0x44, 0x3c, 0x64, 0x26, 0x13, 0x40
        /*0030*/ 	.byte	0xca, 0x01, 0xcf, 0x3a, 0x27, 0x51, 0x1a, 0x40, 0x30, 0xcc, 0x2d, 0xf3, 0xe1, 0x0c, 0x21, 0x40
        /*0040*/ 	.byte	0x0d, 0xb7, 0xfc, 0x82, 0x8e, 0x35, 0x25, 0x40
.L_8:


//--------------------- .nv.constant2._Z10explotarRxPiiiiiiS_ --------------------------
	.section	.nv.constant2._Z10explotarRxPiiiiiiS_,"a",@progbits
	.sectionflags	@""
	.align	4
.nv.constant2._Z10explotarRxPiiiiiiS_:
        /*0000*/ 	.byte	0x30, 0x02, 0x00, 0x00, 0xb0, 0x02, 0x00, 0x00, 0xb0, 0x01, 0x00, 0x00, 0xb0, 0x04, 0x00, 0x00
        /*0010*/ 	.byte	0x00, 0x04, 0x00, 0x00, 0x60, 0x04, 0x00, 0x00, 0xa0, 0x03, 0x00, 0x00, 0xa0, 0x04, 0x00, 0x00


//--------------------- .nv.constant2._Z13eliminar7oMasPiiiS_iijP17curandStateXORWOWii --------------------------
	.section	.nv.constant2._Z13eliminar7oMasPiiiS_iijP17curandStateXORWOWii,"a",@progbits
	.sectionflags	@""
	.align	4
.nv.constant2._Z13eliminar7oMasPiiiS_iijP17curandStateXORWOWii:
        /*0000*/ 	.byte	0xc0, 0x14, 0x00, 0x00, 0xd0, 0x13, 0x00, 0x00, 0xb0, 0x14, 0x00, 0x00, 0x70, 0x14, 0x00, 0x00
        /*0010*/ 	.byte	0x90, 0x14, 0x00, 0x00, 0x50, 0x14, 0x00, 0x00, 0xb0, 0x14, 0x00, 0x00


//--------------------- .text._Z9eliminar1PiS_iiii --------------------------
	.section	.text._Z9eliminar1PiS_iiii,"ax",@progbits
	.align	128
        .global         _Z9eliminar1PiS_iiii
        .type           _Z9eliminar1PiS_iiii,@function
        .size           _Z9eliminar1PiS_iiii,(.L_x_109 - _Z9eliminar1PiS_iiii)
        .other          _Z9eliminar1PiS_iiii,@"STO_CUDA_ENTRY STV_DEFAULT"
_Z9eliminar1PiS_iiii:
.text._Z9eliminar1PiS_iiii:
[----:B------:R-:W-:Y:S01]  /*0000*/  LDC R1, c[0x0][0x37c] ;  /* 0x0000df00ff017b82 */ /* 0x000fe20000000800 */
[----:B------:R-:W0:Y:S01]  /*0010*/  S2R R0, SR_TID.X ;  /* 0x0000000000007919 */ /* 0x000e220000002100 */
[----:B------:R-:W0:Y:S01]  /*0020*/  LDCU UR6, c[0x0][0x360] ;  /* 0x00006c00ff0677ac */ /* 0x000e220008000800 */
[----:B------:R-:W0:Y:S01]  /*0030*/  S2R R3, SR_CTAID.X ;  /* 0x0000000000037919 */ /* 0x000e220000002500 */
[----:B------:R-:W1:Y:S01]  /*0040*/  LDCU UR7, c[0x0][0x364] ;  /* 0x00006c80ff0777ac */ /* 0x000e620008000800 */
[----:B------:R-:W1:Y:S01]  /*0050*/  S2R R2, SR_TID.Y ;  /* 0x0000000000027919 */ /* 0x000e620000002200 */
[----:B------:R-:W2:Y:S01]  /*0060*/  LDCU UR8, c[0x0][0x394] ;  /* 0x00007280ff0877ac */ /* 0x000ea20008000800 */
[----:B------:R-:W1:Y:S01]  /*0070*/  S2R R5, SR_CTAID.Y ;  /* 0x0000000000057919 */ /* 0x000e620000002600 */
[----:B------:R-:W2:Y:S02]  /*0080*/  LDCU.64 UR4, c[0x0][0x398] ;  /* 0x00007300ff0477ac */ /* 0x000ea40008000a00 */
[----:B--2---:R-:W-:Y:S01]  /*0090*/  UIMAD UR4, UR8, UR4, UR5 ;  /* 0x00000004080472a4 */ /* 0x004fe2000f8e0205 */
[----:B0-----:R-:W-:-:S02]  /*00a0*/  IMAD R0, R3, UR6, R0 ;  /* 0x0000000603007c24 */ /* 0x001fc4000f8e0200 */
[----:B-1----:R-:W-:-:S04]  /*00b0*/  IMAD R3, R5, UR7, R2 ;  /* 0x0000000705037c24 */ /* 0x002fc8000f8e0202 */
[----:B------:R-:W-:-:S05]  /*00c0*/  IMAD R7, R3, UR8, R0 ;  /* 0x0000000803077c24 */ /* 0x000fca000f8e0200 */
[----:B------:R-:W-:-:S13]  /*00d0*/  ISETP.NE.AND P0, PT, R7, UR4, PT ;  /* 0x0000000407007c0c */ /* 0x000fda000bf05270 */
[----:B------:R-:W-:Y:S05]  /*00e0*/  @P0 EXIT ;  /* 0x000000000000094d */ /* 0x000fea0003800000 */
[----:B------:R-:W0:Y:S01]  /*00f0*/  LDC.64 R4, c[0x0][0x380] ;  /* 0x0000e000ff047b82 */ /* 0x000e220000000a00 */
[----:B------:R-:W1:Y:S01]  /*0100*/  LDCU.64 UR4, c[0x0][0x358] ;  /* 0x00006b00ff0477ac */ /* 0x000e620008000a00 */
[----:B------:R-:W-:-:S06]  /*0110*/  MOV R9, 0xffffffff ;  /* 0xffffffff00097802 */ /* 0x000fcc0000000f00 */
[----:B------:R-:W1:Y:S01]  /*0120*/  LDC.64 R2, c[0x0][0x388] ;  /* 0x0000e200ff027b82 */ /* 0x000e620000000a00 */
[----:B0-----:R-:W-:Y:S01]  /*0130*/  IMAD.WIDE R4, R7, 0x4, R4 ;  /* 0x0000000407047825 */ /* 0x001fe200078e0204 */
[----:B-1----:R-:W-:Y:S04]  /*0140*/  STG.E desc[UR4][R2.64], R9 ;  /* 0x0000000902007986 */ /* 0x002fe8000c101904 */
[----:B------:R-:W-:Y:S01]  /*0150*/  STG.E desc[UR4][R4.64], R9 ;  /* 0x0000000904007986 */ /* 0x000fe2000c101904 */
[----:B------:R-:W-:Y:S05]  /*0160*/  EXIT ;  /* 0x000000000000794d */ /* 0x000fea0003800000 */
.L_x_0:
[----:B------:R-:W-:-:S00]  /*0170*/  BRA `(.L_x_0) ;  /* 0xfffffffc00fc7947 */ /* 0x000fc0000383ffff */
[----:B------:R-:W-:-:S00]  /*0180*/  NOP ;  /* 0x0000000000007918 */ /* 0x000fc00000000000 */
[----:B------:R-:W-:-:S00]  /*0190*/  NOP ;  /* 0x0000000000007918 */ /* 0x000fc00000000000 */
[----:B------:R-:W-:-:S00]  /*01a0*/  NOP ;  /* 0x0000000000007918 */ /* 0x000fc00000000000 */
[----:B------:R-:W-:-:S00]  /*01b0*/  NOP ;  /* 0x0000000000007918 */ /* 0x000fc00000000000 */
[----:B------:R-:W-:-:S00]  /*01c0*/  NOP ;  /* 0x0000000000007918 */ /* 0x000fc00000000000 */
[----:B------:R-:W-:-:S00]  /*01d0*/  NOP ;  /* 0x0000000000007918 */ /* 0x000fc00000000000 */
[----:B------:R-:W-:-:S00]  /*01e0*/  NOP ;  /* 0x0000000000007918 */ /* 0x000fc00000000000 */
[----:B------:R-:W-:-:S00]  /*01f0*/  NOP ;  /* 0x0000000000007918 */ /* 0x000fc00000000000 */
.L_x_109:


//--------------------- .text._Z10explotarRxPiiiiiiS_ --------------------------
	.section	.text._Z10explotarRxPiiiiiiS_,"ax",@progbits
	.align	128
        .global         _Z10explotarRxPiiiiiiS_
        .type           _Z10explotarRxPiiiiiiS_,@function
        .size           _Z10explotarRxPiiiiiiS_,(.L_x_110 - _Z10explotarRxPiiiiiiS_)
        .other          _Z10explotarRxPiiiiiiS_,@"STO_CUDA_ENTRY STV_DEFAULT"
_Z10explotarRxPiiiiiiS_:
.text._Z10explotarRxPiiiiiiS_:
[----:B------:R-:W-:Y:S08]  /*0000*/  LDC R1, c[0x0][0x37c] ;  /* 0x0000df00ff017b82 */ /* 0x000ff00000000800 */
[----:B------:R-:W0:Y:S01]  /*0010*/  LDC.64 R4, c[0x0][0x390] ;  /* 0x0000e400ff047b82 */ /* 0x000e220000000a00 */
[----:B------:R-:W0:Y:S01]  /*0020*/  LDCU UR8, c[0x0][0x38c] ;  /* 0x00007180ff0877ac */ /* 0x000e220008000800 */
[----:B------:R-:W1:Y:S01]  /*0030*/  S2R R6, SR_TID.X ;  /* 0x0000000000067919 */ /* 0x000e620000002100 */
[----:B------:R-:W-:Y:S01]  /*0040*/  MOV R0, 0xffffffff ;  /* 0xffffffff00007802 */ /* 0x000fe20000000f00 */
[----:B------:R-:W2:Y:S01]  /*0050*/  LDCU.64 UR4, c[0x0][0x358] ;  /* 0x00006b00ff0477ac */ /* 0x000ea20008000a00 */
[----:B------:R-:W1:Y:S03]  /*0060*/  S2R R7, SR_CTAID.X ;  /* 0x0000000000077919 */ /* 0x000e660000002500 */
[----:B------:R-:W3:Y:S01]  /*0070*/  LDC.64 R2, c[0x0][0x380] ;  /* 0x0000e000ff027b82 */ /* 0x000ee20000000a00 */
[----:B------:R-:W1:Y:S01]  /*0080*/  LDCU UR6, c[0x0][0x360] ;  /* 0x00006c00ff0677ac */ /* 0x000e620008000800 */
[----:B------:R-:W4:Y:S01]  /*0090*/  S2R R8, SR_TID.Y ;  /* 0x0000000000087919 */ /* 0x000f220000002200 */
[----:B------:R-:W4:Y:S01]  /*00a0*/  LDCU UR7, c[0x0][0x364] ;  /* 0x00006c80ff0777ac */ /* 0x000f220008000800 */
[----:B------:R-:W4:Y:S04]  /*00b0*/  S2R R9, SR_CTAID.Y ;  /* 0x0000000000097919 */ /* 0x000f280000002600 */
[----:B------:R-:W5:Y:S01]  /*00c0*/  LDC R10, c[0x0][0x398] ;  /* 0x0000e600ff0a7b82 */ /* 0x000f620000000800 */
[----:B0-----:R-:W-:-:S04]  /*00d0*/  IMAD R5, R4, UR8, R5 ;  /* 0x0000000804057c24 */ /* 0x001fc8000f8e0205 */
[----:B---3--:R-:W-:-:S05]  /*00e0*/  IMAD.WIDE R4, R5, 0x4, R2 ;  /* 0x0000000405047825 */ /* 0x008fca00078e0202 */
[----:B--2---:R0:W-:Y:S01]  /*00f0*/  STG.E desc[UR4][R4.64], R0 ;  /* 0x0000000004007986 */ /* 0x0041e2000c101904 */
[----:B-1----:R-:W-:Y:S01]  /*0100*/  IMAD R6, R7, UR6, R6 ;  /* 0x0000000607067c24 */ /* 0x002fe2000f8e0206 */
[----:B-----5:R-:W-:Y:S01]  /*0110*/  ISETP.GT.AND P0, PT, R10, 0xb, PT ;  /* 0x0000000b0a00780c */ /* 0x020fe20003f04270 */
[----:B----4-:R-:W-:-:S04]  /*0120*/  IMAD R7, R9, UR7, R8 ;  /* 0x0000000709077c24 */ /* 0x010fc8000f8e0208 */
[----:B------:R-:W-:-:S08]  /*0130*/  IMAD R7, R7, UR8, R6 ;  /* 0x0000000807077c24 */ /* 0x000fd0000f8e0206 */
[----:B0-----:R-:W-:Y:S05]  /*0140*/  @P0 BRA `(.L_x_1) ;  /* 0x0000000000780947 */ /* 0x001fea0003800000 */
[----:B------:R-:W-:-:S04]  /*0150*/  IADD3 R4, PT, PT, R10, -0x9, RZ ;  /* 0xfffffff70a047810 */ /* 0x000fc80007ffe0ff */
[----:B------:R-:W-:-:S05]  /*0160*/  VIMNMX.U32 R4, PT, PT, R4, 0x3, PT ;  /* 0x0000000304047848 */ /* 0x000fca0003fe0000 */
[----:B------:R-:W-:-:S04]  /*0170*/  IMAD.SHL.U32 R6, R4, 0x4, RZ ;  /* 0x0000000404067824 */ /* 0x000fc800078e00ff */
[----:B------:R-:W0:Y:S02]  /*0180*/  LDC R4, c[0x2][R6] ;  /* 0x0080000006047b82 */ /* 0x000e240000000800 */
[----:B0-----:R-:W-:-:S04]  /*0190*/  SHF.R.S32.HI R5, RZ, 0x1f, R4 ;  /* 0x0000001fff057819 */ /* 0x001fc80000011404 */
.L_x_90:
[----:B------:R-:W-:Y:S05]  /*01a0*/  BRX R4 -0x1b0                                      (*"BRANCH_TARGETS .L_x_91,.L_x_92,.L_x_93,.L_x_4"*) ;  /* 0xfffffffc04947949 */ /* 0x000fea000383ffff */
.L_x_93:
[----:B------:R-:W-:-:S05]  /*01b0*/  IMAD.WIDE R2, R7, 0x4, R2 ;  /* 0x0000000407027825 */ /* 0x000fca00078e0202 */
[----:B------:R-:W2:Y:S01]  /*01c0*/  LDG.E R4, desc[UR4][R2.64] ;  /* 0x0000000402047981 */ /* 0x000ea2000c1e1900 */
[----:B------:R-:W-:Y:S01]  /*01d0*/  BSSY.RECONVERGENT B0, `(.L_x_2) ;  /* 0x0000004000007945 */ /* 0x000fe20003800200 */
[----:B--2---:R-:W-:-:S13]  /*01e0*/  ISETP.NE.AND P0, PT, R4, 0x3, PT ;  /* 0x000000030400780c */ /* 0x004fda0003f05270 */
[----:B------:R-:W-:Y:S05]  /*01f0*/  @P0 BRA `(.L_x_3) ;  /* 0x0000000000040947 */ /* 0x000fea0003800000 */
[----:B------:R0:W-:Y:S02]  /*0200*/  STG.E desc[UR4][R2.64], R0 ;  /* 0x0000000002007986 */ /* 0x0001e4000c101904 */
.L_x_3:
[----:B------:R-:W-:Y:S05]  /*0210*/  BSYNC.RECONVERGENT B0 ;  /* 0x0000000000007941 */ /* 0x000fea0003800200 */
.L_x_2:
[----:B------:R-:W-:Y:S05]  /*0220*/  BRA `(.L_x_4) ;  /* 0x0000000000a07947 */ /* 0x000fea0003800000 */
.L_x_91:
[----:B------:R-:W-:-:S05]  /*0230*/  IMAD.WIDE R2, R7, 0x4, R2 ;  /* 0x0000000407027825 */ /* 0x000fca00078e0202 */
[----:B------:R-:W2:Y:S01]  /*0240*/  LDG.E R4, desc[UR4][R2.64] ;  /* 0x0000000402047981 */ /* 0x000ea2000c1e1900 */
[----:B------:R-:W-:Y:S01]  /*0250*/  BSSY.RECONVERGENT B0, `(.L_x_5) ;  /* 0x0000004000007945 */ /* 0x000fe20003800200 */
[----:B--2---:R-:W-:-:S13]  /*0260*/  ISETP.NE.AND P0, PT, R4, 0x1, PT ;  /* 0x000000010400780c */ /* 0x004fda0003f05270 */
[----:B------:R-:W-:Y:S05]  /*0270*/  @P0 BRA `(.L_x_6) ;  /* 0x0000000000040947 */ /* 0x000fea0003800000 */
[----:B------:R0:W-:Y:S02]  /*0280*/  STG.E desc[UR4][R2.64], R0 ;  /* 0x0000000002007986 */ /* 0x0001e4000c101904 */
.L_x_6:
[----:B------:R-:W-:Y:S05]  /*0290*/  BSYNC.RECONVERGENT B0 ;  /* 0x0000000000007941 */ /* 0x000fea0003800200 */
.L_x_5:
[----:B------:R-:W-:Y:S05]  /*02a0*/  BRA `(.L_x_4) ;  /* 0x0000000000807947 */ /* 0x000fea0003800000 */
.L_x_92:
[----:B------:R-:W-:-:S05]  /*02b0*/  IMAD.WIDE R2, R7, 0x4, R2 ;  /* 0x0000000407027825 */ /* 0x000fca00078e0202 */
[----:B------:R-:W2:Y:S01]  /*02c0*/  LDG.E R4, desc[UR4][R2.64] ;  /* 0x0000000402047981 */ /* 0x000ea2000c1e1900 */
[----:B------:R-:W-:Y:S01]  /*02d0*/  BSSY.RECONVERGENT B0, `(.L_x_7) ;  /* 0x0000004000007945 */ /* 0x000fe20003800200 */
[----:B--2---:R-:W-:-:S13]  /*02e0*/  ISETP.NE.AND P0, PT, R4, 0x2, PT ;  /* 0x000000020400780c */ /* 0x004fda0003f05270 */
[----:B------:R-:W-:Y:S05]  /*02f0*/  @P0 BRA `(.L_x_8) ;  /* 0x0000000000040947 */ /* 0x000fea0003800000 */
[----:B------:R0:W-:Y:S02]  /*0300*/  STG.E desc[UR4][R2.64], R0 ;  /* 0x0000000002007986 */ /* 0x0001e4000c101904 */
.L_x_8:
[----:B------:R-:W-:Y:S05]  /*0310*/  BSYNC.RECONVERGENT B0 ;  /* 0x0000000000007941 */ /* 0x000fea0003800200 */
.L_x_7:
[----:B------:R-:W-:Y:S05]  /*0320*/  BRA `(.L_x_4) ;  /* 0x0000000000607947 */ /* 0x000fea0003800000 */
.L_x_1:
[----:B------:R-:W-:Y:S01]  /*0330*/  MOV R5, 0xfffffff4 ;  /* 0xfffffff400057802 */ /* 0x000fe20000000f00 */
[----:B------:R-:W-:Y:S03]  /*0340*/  BSSY.RECONVERGENT B0, `(.L_x_4) ;  /* 0x0000016000007945 */ /* 0x000fe60003800200 */
[----:B------:R-:W-:-:S05]  /*0350*/  VIADDMNMX.U32 R4, R10, R5, 0x3, PT ;  /* 0x000000030a047446 */ /* 0x000fca0003800005 */
[----:B------:R-:W-:-:S04]  /*0360*/  IMAD.SHL.U32 R6, R4, 0x4, RZ ;  /* 0x0000000404067824 */ /* 0x000fc800078e00ff */
[----:B------:R-:W0:Y:S02]  /*0370*/  LDC R4, c[0x2][R6+0x10] ;  /* 0x0080040006047b82 */ /* 0x000e240000000800 */
[----:B0-----:R-:W-:-:S04]  /*0380*/  SHF.R.S32.HI R5, RZ, 0x1f, R4 ;  /* 0x0000001fff057819 */ /* 0x001fc80000011404 */
.L_x_95:
[----:B------:R-:W-:Y:S05]  /*0390*/  BRX R4 -0x3a0                                      (*"BRANCH_TARGETS .L_x_96,.L_x_97,.L_x_98,.L_x_9"*) ;  /* 0xfffffffc04187949 */ /* 0x000fea000383ffff */
.L_x_98:
[----:B------:R-:W-:-:S05]  /*03a0*/  IMAD.WIDE R2, R7, 0x4, R2 ;  /* 0x0000000407027825 */ /* 0x000fca00078e0202 */
[----:B------:R-:W2:Y:S02]  /*03b0*/  LDG.E R4, desc[UR4][R2.64] ;  /* 0x0000000402047981 */ /* 0x000ea4000c1e1900 */
[----:B--2---:R-:W-:-:S13]  /*03c0*/  ISETP.NE.AND P0, PT, R4, 0x6, PT ;  /* 0x000000060400780c */ /* 0x004fda0003f05270 */
[----:B------:R-:W-:Y:S05]  /*03d0*/  @P0 BRA `(.L_x_9) ;  /* 0x0000000000300947 */ /* 0x000fea0003800000 */
[----:B------:R2:W-:Y:S01]  /*03e0*/  STG.E desc[UR4][R2.64], R0 ;  /* 0x0000000002007986 */ /* 0x0005e2000c101904 */
[----:B------:R-:W-:Y:S05]  /*03f0*/  BRA `(.L_x_9) ;  /* 0x0000000000287947 */ /* 0x000fea0003800000 */
.L_x_96:
[----:B------:R-:W-:-:S05]  /*0400*/  IMAD.WIDE R2, R7, 0x4, R2 ;  /* 0x0000000407027825 */ /* 0x000fca00078e0202 */
[----:B------:R-:W2:Y:S02]  /*0410*/  LDG.E R4, desc[UR4][R2.64] ;  /* 0x0000000402047981 */ /* 0x000ea4000c1e1900 */
[----:B--2---:R-:W-:-:S13]  /*0420*/  ISETP.NE.AND P0, PT, R4, 0x4, PT ;  /* 0x000000040400780c */ /* 0x004fda0003f05270 */
[----:B------:R-:W-:Y:S05]  /*0430*/  @P0 BRA `(.L_x_9) ;  /* 0x0000000000180947 */ /* 0x000fea0003800000 */
[----:B------:R1:W-:Y:S01]  /*0440*/  STG.E desc[UR4][R2.64], R0 ;  /* 0x0000000002007986 */ /* 0x0003e2000c101904 */
[----:B------:R-:W-:Y:S05]  /*0450*/  BRA `(.L_x_9) ;  /* 0x0000000000107947 */ /* 0x000fea0003800000 */
.L_x_97:
[----:B------:R-:W-:-:S05]  /*0460*/  IMAD.WIDE R2, R7, 0x4, R2 ;  /* 0x0000000407027825 */ /* 0x000fca00078e0202 */
[----:B------:R-:W2:Y:S02]  /*0470*/  LDG.E R4, desc[UR4][R2.64] ;  /* 0x0000000402047981 */ /* 0x000ea4000c1e1900 */
[----:B--2---:R-:W-:-:S13]  /*0480*/  ISETP.NE.AND P0, PT, R4, 0x5, PT ;  /* 0x000000050400780c */ /* 0x004fda0003f05270 */
[----:B------:R0:W-:Y:S02]  /*0490*/  @!P0 STG.E desc[UR4][R2.64], R0 ;  /* 0x0000000002008986 */ /* 0x0001e4000c101904 */
.L_x_9:
[----:B------:R-:W-:Y:S05]  /*04a0*/  BSYNC.RECONVERGENT B0 ;  /* 0x0000000000007941 */ /* 0x000fea0003800200 */
.L_x_4:
[----:B012---:R-:W0:Y:S02]  /*04b0*/  LDC.64 R2, c[0x0][0x3a0] ;  /* 0x0000e800ff027b82 */ /* 0x007e240000000a00 */
[----:B0-----:R-:W-:Y:S01]  /*04c0*/  STG.E desc[UR4][R2.64], R0 ;  /* 0x0000000002007986 */ /* 0x001fe2000c101904 */
[----:B------:R-:W-:Y:S05]  /*04d0*/  EXIT ;  /* 0x000000000000794d */ /* 0x000fea0003800000 */
.L_x_10:
        /* <DEDUP_REMOVED lines=10> */
.L_x_110:


//--------------------- .text._Z11explotarTNTPiiiiiS_ --------------------------
	.section	.text._Z11explotarTNTPiiiiiS_,"ax",@progbits
	.align	128
        .global         _Z11explotarTNTPiiiiiS_
        .type           _Z11explotarTNTPiiiiiS_,@function
        .size           _Z11explotarTNTPiiiiiS_,(.L_x_111 - _Z11explotarTNTPiiiiiS_)
        .other          _Z11explotarTNTPiiiiiS_,@"STO_CUDA_ENTRY STV_DEFAULT"
_Z11explotarTNTPiiiiiS_:
.text._Z11explotarTNTPiiiiiS_:
[----:B------:R-:W-:Y:S01]  /*0000*/  LDC R1, c[0x0][0x37c] ;  /* 0x0000df00ff017b82 */ /* 0x000fe20000000800 */
[----:B------:R-:W0:Y:S01]  /*0010*/  S2R R7, SR_TID.Y ;  /* 0x0000000000077919 */ /* 0x000e220000002200 */
[----:B------:R-:W1:Y:S06]  /*0020*/  LDCU UR4, c[0x0][0x360] ;  /* 0x00006c00ff0477ac */ /* 0x000e6c0008000800 */
[----:B------:R-:W2:Y:S01]  /*0030*/  LDC.64 R4, c[0x0][0x398] ;  /* 0x0000e600ff047b82 */ /* 0x000ea20000000a00 */
[----:B------:R-:W-:Y:S01]  /*0040*/  BSSY.RECONVERGENT B0, `(.L_x_11) ;  /* 0x000001d000007945 */ /* 0x000fe20003800200 */
[----:B------:R-:W0:Y:S01]  /*0050*/  S2R R2, SR_CTAID.Y ;  /* 0x0000000000027919 */ /* 0x000e220000002600 */
[----:B------:R-:W0:Y:S01]  /*0060*/  LDCU UR5, c[0x0][0x364] ;  /* 0x00006c80ff0577ac */ /* 0x000e220008000800 */
[----:B------:R-:W-:Y:S01]  /*0070*/  IMAD.MOV.U32 R11, RZ, RZ, -0x1 ;  /* 0xffffffffff0b7424 */ /* 0x000fe200078e00ff */
[----:B------:R-:W1:Y:S01]  /*0080*/  S2R R0, SR_TID.X ;  /* 0x0000000000007919 */ /* 0x000e620000002100 */
[----:B------:R-:W3:Y:S01]  /*0090*/  LDCU.64 UR12, c[0x0][0x388] ;  /* 0x00007100ff0c77ac */ /* 0x000ee20008000a00 */
[----:B------:R-:W1:Y:S01]  /*00a0*/  S2R R3, SR_CTAID.X ;  /* 0x0000000000037919 */ /* 0x000e620000002500 */
[----:B------:R-:W4:Y:S01]  /*00b0*/  LDCU.64 UR10, c[0x0][0x358] ;  /* 0x00006b00ff0a77ac */ /* 0x000f220008000a00 */
[----:B0-----:R-:W-:-:S05]  /*00c0*/  IMAD R7, R2, UR5, R7 ;  /* 0x0000000502077c24 */ /* 0x001fca000f8e0207 */
[----:B---3--:R-:W-:Y:S01]  /*00d0*/  ISETP.GE.AND P0, PT, R7, UR12, PT ;  /* 0x0000000c07007c0c */ /* 0x008fe2000bf06270 */
[----:B-1----:R-:W-:-:S05]  /*00e0*/  IMAD R0, R3, UR4, R0 ;  /* 0x0000000403007c24 */ /* 0x002fca000f8e0200 */
[----:B------:R-:W-:-:S04]  /*00f0*/  ISETP.GE.OR P0, PT, R0, UR13, P0 ;  /* 0x0000000d00007c0c */ /* 0x000fc80008706670 */
[----:B------:R-:W-:-:S13]  /*0100*/  ISETP.LT.OR P0, PT, R0, RZ, P0 ;  /* 0x000000ff0000720c */ /* 0x000fda0000701670 */
[----:B--2-4-:R-:W-:Y:S05]  /*0110*/  @P0 BRA `(.L_x_12) ;  /* 0x00000000003c0947 */ /* 0x014fea0003800000 */
[----:B------:R-:W0:Y:S02]  /*0120*/  LDCU.64 UR6, c[0x0][0x390] ;  /* 0x00007200ff0677ac */ /* 0x000e240008000a00 */
[----:B0-----:R-:W-:Y:S02]  /*0130*/  UIADD3 UR8, UPT, UPT, UR7, 0x4, URZ ;  /* 0x0000000407087890 */ /* 0x001fe4000fffe0ff */
[----:B------:R-:W-:Y:S02]  /*0140*/  UIADD3 UR9, UPT, UPT, UR6, 0x4, URZ ;  /* 0x0000000406097890 */ /* 0x000fe4000fffe0ff */
[----:B------:R-:W-:Y:S02]  /*0150*/  UIADD3 UR4, UPT, UPT, UR7, -0x4, URZ ;  /* 0xfffffffc07047890 */ /* 0x000fe4000fffe0ff */
[----:B------:R-:W-:Y:S01]  /*0160*/  UIADD3 UR5, UPT, UPT, UR6, -0x4, URZ ;  /* 0xfffffffc06057890 */ /* 0x000fe2000fffe0ff */
[----:B------:R-:W-:Y:S02]  /*0170*/  ISETP.GT.AND P1, PT, R0, UR8, PT ;  /* 0x0000000800007c0c */ /* 0x000fe4000bf24270 */
[----:B------:R-:W-:-:S02]  /*0180*/  ISETP.GT.AND P0, PT, R7, UR9, PT ;  /* 0x0000000907007c0c */ /* 0x000fc4000bf04270 */
[----:B------:R-:W-:Y:S02]  /*0190*/  ISETP.LT.OR P1, PT, R0, UR4, P1 ;  /* 0x0000000400007c0c */ /* 0x000fe40008f21670 */
[----:B------:R-:W-:-:S04]  /*01a0*/  ISETP.LT.OR P0, PT, R7, UR5, P0 ;  /* 0x0000000507007c0c */ /* 0x000fc80008701670 */
[----:B------:R-:W-:-:S13]  /*01b0*/  PLOP3.LUT P0, PT, P1, P0, PT, 0xf8, 0x8f ;  /* 0x00000000008f781c */ /* 0x000fda0000f01f70 */
[----:B------:R-:W0:Y:S01]  /*01c0*/  @!P0 LDC.64 R2, c[0x0][0x380] ;  /* 0x0000e000ff028b82 */ /* 0x000e220000000a00 */
[----:B------:R-:W-:Y:S02]  /*01d0*/  @!P0 IMAD R7, R7, UR13, R0 ;  /* 0x0000000d07078c24 */ /* 0x000fe4000f8e0200 */
[----:B------:R-:W-:Y:S02]  /*01e0*/  @!P0 IMAD.MOV.U32 R9, RZ, RZ, -0x1 ;  /* 0xffffffffff098424 */ /* 0x000fe400078e00ff */
[----:B0-----:R-:W-:-:S05]  /*01f0*/  @!P0 IMAD.WIDE R2, R7, 0x4, R2 ;  /* 0x0000000407028825 */ /* 0x001fca00078e0202 */
[----:B------:R0:W-:Y:S02]  /*0200*/  @!P0 STG.E desc[UR10][R2.64], R9 ;  /* 0x0000000902008986 */ /* 0x0001e4000c10190a */
.L_x_12:
[----:B------:R-:W-:Y:S05]  /*0210*/  BSYNC.RECONVERGENT B0 ;  /* 0x0000000000007941 */ /* 0x000fea0003800200 */
.L_x_11:
[----:B------:R-:W-:Y:S01]  /*0220*/  STG.E desc[UR10][R4.64], R11 ;  /* 0x0000000b04007986 */ /* 0x000fe2000c10190a */
[----:B------:R-:W-:Y:S05]  /*0230*/  EXIT ;  /* 0x000000000000794d */ /* 0x000fea0003800000 */
.L_x_13:
        /* <DEDUP_REMOVED lines=12> */
.L_x_111:


//--------------------- .text._Z13explotarBombaPiiiiiiS_ --------------------------
	.section	.text._Z13explotarBombaPiiiiiiS_,"ax",@progbits
	.align	128
        .global         _Z13explotarBombaPiiiiiiS_
        .type           _Z13explotarBombaPiiiiiiS_,@function
        .size           _Z13explotarBombaPiiiiiiS_,(.L_x_112 - _Z13explotarBombaPiiiiiiS_)
        .other          _Z13explotarBombaPiiiiiiS_,@"STO_CUDA_ENTRY STV_DEFAULT"
_Z13explotarBombaPiiiiiiS_:
.text._Z13explotarBombaPiiiiiiS_:
[----:B------:R-:W-:Y:S01]  /*0000*/  LDC R1, c[0x0][0x37c] ;  /* 0x0000df00ff017b82 */ /* 0x000fe20000000800 */
[----:B------:R-:W0:Y:S01]  /*0010*/  LDCU UR6, c[0x0][0x398] ;  /* 0x00007300ff0677ac */ /* 0x000e220008000800 */
[----:B------:R-:W1:Y:S01]  /*0020*/  S2R R5, SR_TID.X ;  /* 0x0000000000057919 */ /* 0x000e620000002100 */
[----:B------:R-:W-:Y:S01]  /*0030*/  BSSY.RECONVERGENT B0, `(.L_x_14) ;  /* 0x0000017000007945 */ /* 0x000fe20003800200 */
[----:B------:R-:W2:Y:S01]  /*0040*/  LDCU.64 UR4, c[0x0][0x358] ;  /* 0x00006b00ff0477ac */ /* 0x000ea20008000a00 */
[----:B------:R-:W3:Y:S01]  /*0050*/  S2R R0, SR_TID.Y ;  /* 0x0000000000007919 */ /* 0x000ee20000002200 */
[----:B0-----:R-:W-:-:S09]  /*0060*/  UISETP.NE.AND UP0, UPT, UR6, URZ, UPT ;  /* 0x000000ff0600728c */ /* 0x001fd2000bf05270 */
[----:B--2---:R-:W-:Y:S05]  /*0070*/  BRA.U UP0, `(.L_x_15) ;  /* 0x0000000100287547 */ /* 0x004fea000b800000 */
[----:B------:R-:W1:Y:S02]  /*0080*/  LDCU UR6, c[0x0][0x394] ;  /* 0x00007280ff0677ac */ /* 0x000e640008000800 */
[----:B-1----:R-:W-:-:S13]  /*0090*/  ISETP.NE.AND P0, PT, R5, UR6, PT ;  /* 0x0000000605007c0c */ /* 0x002fda000bf05270 */
[----:B------:R-:W-:Y:S05]  /*00a0*/  @P0 BRA `(.L_x_16) ;  /* 0x00000000003c0947 */ /* 0x000fea0003800000 */
[----:B------:R-:W3:Y:S01]  /*00b0*/  LDC R5, c[0x0][0x38c] ;  /* 0x0000e300ff057b82 */ /* 0x000ee20000000800 */
[----:B------:R-:W-:-:S07]  /*00c0*/  MOV R7, 0xffffffff ;  /* 0xffffffff00077802 */ /* 0x000fce0000000f00 */
[----:B------:R-:W0:Y:S01]  /*00d0*/  LDC.64 R2, c[0x0][0x380] ;  /* 0x0000e000ff027b82 */ /* 0x000e220000000a00 */
[----:B---3--:R-:W-:-:S04]  /*00e0*/  IMAD R5, R0, R5, UR6 ;  /* 0x0000000600057e24 */ /* 0x008fc8000f8e0205 */
[----:B0-----:R-:W-:-:S05]  /*00f0*/  IMAD.WIDE R2, R5, 0x4, R2 ;  /* 0x0000000405027825 */ /* 0x001fca00078e0202 */
[----:B------:R1:W-:Y:S01]  /*0100*/  STG.E desc[UR4][R2.64], R7 ;  /* 0x0000000702007986 */ /* 0x0003e2000c101904 */
[----:B------:R-:W-:Y:S05]  /*0110*/  BRA `(.L_x_16) ;  /* 0x0000000000207947 */ /* 0x000fea0003800000 */
.L_x_15:
[----:B------:R-:W3:Y:S02]  /*0120*/  LDCU UR6, c[0x0][0x390] ;  /* 0x00007200ff0677ac */ /* 0x000ee40008000800 */
[----:B---3--:R-:W-:-:S13]  /*0130*/  ISETP.NE.AND P0, PT, R0, UR6, PT ;  /* 0x0000000600007c0c */ /* 0x008fda000bf05270 */
[----:B------:R-:W1:Y:S01]  /*0140*/  @!P0 LDC R0, c[0x0][0x38c] ;  /* 0x0000e300ff008b82 */ /* 0x000e620000000800 */
[----:B------:R-:W-:-:S07]  /*0150*/  @!P0 MOV R7, 0xffffffff ;  /* 0xffffffff00078802 */ /* 0x000fce0000000f00 */
[----:B------:R-:W0:Y:S01]  /*0160*/  @!P0 LDC.64 R2, c[0x0][0x380] ;  /* 0x0000e000ff028b82 */ /* 0x000e220000000a00 */
[----:B-1----:R-:W-:-:S04]  /*0170*/  @!P0 IMAD R5, R0, UR6, R5 ;  /* 0x0000000600058c24 */ /* 0x002fc8000f8e0205 */
[----:B0-----:R-:W-:-:S05]  /*0180*/  @!P0 IMAD.WIDE R2, R5, 0x4, R2 ;  /* 0x0000000405028825 */ /* 0x001fca00078e0202 */
[----:B------:R0:W-:Y:S02]  /*0190*/  @!P0 STG.E desc[UR4][R2.64], R7 ;  /* 0x0000000702008986 */ /* 0x0001e4000c101904 */
.L_x_16:
[----:B------:R-:W-:Y:S05]  /*01a0*/  BSYNC.RECONVERGENT B0 ;  /* 0x0000000000007941 */ /* 0x000fea0003800200 */
.L_x_14:
[----:B01----:R-:W0:Y:S01]  /*01b0*/  LDC.64 R2, c[0x0][0x3a0] ;  /* 0x0000e800ff027b82 */ /* 0x003e220000000a00 */
[----:B------:R-:W-:-:S05]  /*01c0*/  MOV R5, 0xffffffff ;  /* 0xffffffff00057802 */ /* 0x000fca0000000f00 */
[----:B0-----:R-:W-:Y:S01]  /*01d0*/  STG.E desc[UR4][R2.64], R5 ;  /* 0x0000000502007986 */ /* 0x001fe2000c101904 */
[----:B------:R-:W-:Y:S05]  /*01e0*/  EXIT ;  /* 0x000000000000794d */ /* 0x000fea0003800000 */
.L_x_17:
        /* <DEDUP_REMOVED lines=9> */
.L_x_112:


//--------------------- .text._Z8rellenarPiii     --------------------------
	.section	.text._Z8rellenarPiii,"ax",@progbits
	.align	128
        .global         _Z8rellenarPiii
        .type           _Z8rellenarPiii,@function
        .size           _Z8rellenarPiii,(.L_x_113 - _Z8rellenarPiii)
        .other          _Z8rellenarPiii,@"STO_CUDA_ENTRY STV_DEFAULT"
_Z8rellenarPiii:
.text._Z8rellenarPiii:
[----:B------:R-:W-:Y:S01]  /*0000*/  LDC R1, c[0x0][0x37c] ;  /* 0x0000df00ff017b82 */ /* 0x000fe20000000800 */
[----:B------:R-:W0:Y:S07]  /*0010*/  S2R R0, SR_TID.X ;  /* 0x0000000000007919 */ /* 0x000e2e0000002100 */
[----:B------:R-:W0:Y:S01]  /*0020*/  S2UR UR4, SR_CTAID.X ;  /* 0x00000000000479c3 */ /* 0x000e220000002500 */
[----:B------:R-:W1:Y:S01]  /*0030*/  LDCU.64 UR6, c[0x0][0x388] ;  /* 0x00007100ff0677ac */ /* 0x000e620008000a00 */
[----:B------:R-:W2:Y:S06]  /*0040*/  S2R R5, SR_TID.Y ;  /* 0x0000000000057919 */ /* 0x000eac0000002200 */
[----:B------:R-:W0:Y:S08]  /*0050*/  LDC R3, c[0x0][0x360] ;  /* 0x0000d800ff037b82 */ /* 0x000e300000000800 */
[----:B------:R-:W2:Y:S08]  /*0060*/  S2UR UR5, SR_CTAID.Y ;  /* 0x00000000000579c3 */ /* 0x000eb00000002600 */
[----:B------:R-:W2:Y:S01]  /*0070*/  LDC R2, c[0x0][0x364] ;  /* 0x0000d900ff027b82 */ /* 0x000ea20000000800 */
[----:B0-----:R-:W-:-:S05]  /*0080*/  IMAD R0, R3, UR4, R0 ;  /* 0x0000000403007c24 */ /* 0x001fca000f8e0200 */
[----:B-1----:R-:W-:Y:S01]  /*0090*/  ISETP.GE.AND P0, PT, R0, UR7, PT ;  /* 0x0000000700007c0c */ /* 0x002fe2000bf06270 */
[----:B--2---:R-:W-:-:S05]  /*00a0*/  IMAD R5, R2, UR5, R5 ;  /* 0x0000000502057c24 */ /* 0x004fca000f8e0205 */
[----:B------:R-:W-:-:S13]  /*00b0*/  ISETP.GE.OR P0, PT, R5, UR6, P0 ;  /* 0x0000000605007c0c */ /* 0x000fda0008706670 */
[----:B------:R-:W-:Y:S05]  /*00c0*/  @P0 EXIT ;  /* 0x000000000000094d */ /* 0x000fea0003800000 */
[----:B------:R-:W0:Y:S01]  /*00d0*/  LDC.64 R2, c[0x0][0x380] ;  /* 0x0000e000ff027b82 */ /* 0x000e220000000a00 */
[----:B------:R-:W1:Y:S01]  /*00e0*/  LDCU.64 UR4, c[0x0][0x358] ;  /* 0x00006b00ff0477ac */ /* 0x000e620008000a00 */
[----:B------:R-:W-:Y:S01]  /*00f0*/  IMAD R5, R5, UR7, R0 ;  /* 0x0000000705057c24 */ /* 0x000fe2000f8e0200 */
[----:B------:R-:W-:-:S03]  /*0100*/  MOV R7, 0xffffffff ;  /* 0xffffffff00077802 */ /* 0x000fc60000000f00 */
[----:B0-----:R-:W-:-:S05]  /*0110*/  IMAD.WIDE R2, R5, 0x4, R2 ;  /* 0x0000000405027825 */ /* 0x001fca00078e0202 */
[----:B-1----:R-:W-:Y:S01]  /*0120*/  STG.E desc[UR4][R2.64], R7 ;  /* 0x0000000702007986 */ /* 0x002fe2000c101904 */
[----:B------:R-:W-:Y:S05]  /*0130*/  EXIT ;  /* 0x000000000000794d */ /* 0x000fea0003800000 */
.L_x_18:
        /* <DEDUP_REMOVED lines=12> */
.L_x_113:


//--------------------- .text._Z14caer_caramelosPiii --------------------------
	.section	.text._Z14caer_caramelosPiii,"ax",@progbits
	.align	128
        .global         _Z14caer_caramelosPiii
        .type           _Z14caer_caramelosPiii,@function
        .size           _Z14caer_caramelosPiii,(.L_x_114 - _Z14caer_caramelosPiii)
        .other          _Z14caer_caramelosPiii,@"STO_CUDA_ENTRY STV_DEFAULT"
_Z14caer_caramelosPiii:
.text._Z14caer_caramelosPiii:
[----:B------:R-:W-:Y:S01]  /*0000*/  LDC R1, c[0x0][0x37c] ;  /* 0x0000df00ff017b82 */ /* 0x000fe20000000800 */
[----:B------:R-:W0:Y:S07]  /*0010*/  S2R R7, SR_TID.X ;  /* 0x0000000000077919 */ /* 0x000e2e0000002100 */
[----:B------:R-:W1:Y:S01]  /*0020*/  S2UR UR5, SR_CTAID.Y ;  /* 0x00000000000579c3 */ /* 0x000e620000002600 */
[----:B------:R-:W0:Y:S01]  /*0030*/  LDCU UR6, c[0x0][0x360] ;  /* 0x00006c00ff0677ac */ /* 0x000e220008000800 */
[----:B------:R-:W2:Y:S01]  /*0040*/  S2R R8, SR_TID.Y ;  /* 0x0000000000087919 */ /* 0x000ea20000002200 */
[----:B------:R-:W1:Y:S01]  /*0050*/  LDCU UR4, c[0x0][0x364] ;  /* 0x00006c80ff0477ac */ /* 0x000e620008000800 */
[----:B------:R-:W0:Y:S04]  /*0060*/  S2R R4, SR_CTAID.X ;  /* 0x0000000000047919 */ /* 0x000e280000002500 */
[----:B------:R-:W3:Y:S01]  /*0070*/  LDC R0, c[0x0][0x38c] ;  /* 0x0000e300ff007b82 */ /* 0x000ee20000000800 */
[----:B------:R-:W4:Y:S07]  /*0080*/  LDCU.64 UR8, c[0x0][0x358] ;  /* 0x00006b00ff0877ac */ /* 0x000f2e0008000a00 */
[----:B------:R-:W5:Y:S01]  /*0090*/  LDC.64 R2, c[0x0][0x380] ;  /* 0x0000e000ff027b82 */ /* 0x000f620000000a00 */
[----:B-1----:R-:W-:-:S07]  /*00a0*/  UIMAD UR4, UR4, UR5, URZ ;  /* 0x00000005040472a4 */ /* 0x002fce000f8e02ff */
[----:B------:R-:W1:Y:S01]  /*00b0*/  LDC R10, c[0x0][0x388] ;  /* 0x0000e200ff0a7b82 */ /* 0x000e620000000800 */
[----:B--2---:R-:W-:Y:S02]  /*00c0*/  VIADD R5, R8, UR4 ;  /* 0x0000000408057c36 */ /* 0x004fe40008000000 */
[----:B0-----:R-:W-:-:S04]  /*00d0*/  IMAD R7, R4, UR6, R7 ;  /* 0x0000000604077c24 */ /* 0x001fc8000f8e0207 */
[----:B---3--:R-:W-:-:S04]  /*00e0*/  IMAD R9, R5, R0, R7 ;  /* 0x0000000005097224 */ /* 0x008fc800078e0207 */
[----:B-----5:R-:W-:-:S05]  /*00f0*/  IMAD.WIDE R2, R9, 0x4, R2 ;  /* 0x0000000409027825 */ /* 0x020fca00078e0202 */
[----:B----4-:R-:W2:Y:S01]  /*0100*/  LDG.E R11, desc[UR8][R2.64] ;  /* 0x00000008020b7981 */ /* 0x010ea2000c1e1900 */
[----:B------:R-:W0:Y:S01]  /*0110*/  S2UR UR6, SR_CgaCtaId ;  /* 0x00000000000679c3 */ /* 0x000e220000008800 */
[----:B------:R-:W-:Y:S01]  /*0120*/  UMOV UR5, 0x400 ;  /* 0x0000040000057882 */ /* 0x000fe20000000000 */
[----:B-1----:R-:W-:Y:S01]  /*0130*/  ISETP.GE.AND P0, PT, R5, R10, PT ;  /* 0x0000000a0500720c */ /* 0x002fe20003f06270 */
[----:B------:R-:W-:Y:S01]  /*0140*/  BSSY.RECONVERGENT B0, `(.L_x_19) ;  /* 0x0000079000007945 */ /* 0x000fe20003800200 */
[----:B------:R-:W-:Y:S01]  /*0150*/  IMAD.MOV.U32 R12, RZ, RZ, RZ ;  /* 0x000000ffff0c7224 */ /* 0x000fe200078e00ff */
[----:B0-----:R-:W-:-:S06]  /*0160*/  ULEA UR5, UR6, UR5, 0x18 ;  /* 0x0000000506057291 */ /* 0x001fcc000f8ec0ff */
[----:B------:R-:W-:-:S05]  /*0170*/  LEA R4, R9, UR5, 0x2 ;  /* 0x0000000509047c11 */ /* 0x000fca000f8e10ff */
[----:B--2---:R0:W-:Y:S01]  /*0180*/  STS [R4], R11 ;  /* 0x0000000b04007388 */ /* 0x0041e20000000800 */
[----:B------:R-:W-:Y:S06]  /*0190*/  BAR.SYNC.DEFER_BLOCKING 0x0 ;  /* 0x0000000000007b1d */ /* 0x000fec0000010000 */
[----:B------:R-:W-:Y:S05]  /*01a0*/  @P0 BRA `(.L_x_20) ;  /* 0x0000000400c80947 */ /* 0x000fea0003800000 */
[----:B------:R-:W-:Y:S01]  /*01b0*/  IADD3 R8, PT, PT, R8, UR4, -R10 ;  /* 0x0000000408087c10 */ /* 0x000fe2000fffe80a */
[--C-:B------:R-:W-:Y:S01]  /*01c0*/  IMAD.IADD R6, R10, 0x1, -R5.reuse ;  /* 0x000000010a067824 */ /* 0x100fe200078e0a05 */
[----:B------:R-:W-:Y:S01]  /*01d0*/  BSSY.RECONVERGENT B1, `(.L_x_21) ;  /* 0x0000038000017945 */ /* 0x000fe20003800200 */
[----:B------:R-:W-:Y:S01]  /*01e0*/  HFMA2 R12, -RZ, RZ, 0, 0 ;  /* 0x00000000ff0c7431 */ /* 0x000fe200000001ff */
[----:B------:R-:W-:Y:S01]  /*01f0*/  ISETP.GT.U32.AND P1, PT, R8, -0x8, PT ;  /* 0xfffffff80800780c */ /* 0x000fe20003f24070 */
[----:B------:R-:W-:Y:S01]  /*0200*/  IMAD.MOV.U32 R8, RZ, RZ, R5 ;  /* 0x000000ffff087224 */ /* 0x000fe200078e0005 */
[----:B------:R-:W-:-:S04]  /*0210*/  LOP3.LUT R22, R6, 0x7, RZ, 0xc0, !PT ;  /* 0x0000000706167812 */ /* 0x000fc800078ec0ff */
[----:B------:R-:W-:-:S07]  /*0220*/  ISETP.NE.AND P0, PT, R22, RZ, PT ;  /* 0x000000ff1600720c */ /* 0x000fce0003f05270 */
[----:B------:R-:W-:Y:S06]  /*0230*/  @P1 BRA `(.L_x_22) ;  /* 0x0000000000c41947 */ /* 0x000fec0003800000 */
[----:B------:R-:W-:Y:S01]  /*0240*/  LOP3.LUT R10, R6, 0xfffffff8, RZ, 0xc0, !PT ;  /* 0xfffffff8060a7812 */ /* 0x000fe200078ec0ff */
[----:B------:R-:W-:Y:S01]  /*0250*/  IMAD.MOV.U32 R12, RZ, RZ, RZ ;  /* 0x000000ffff0c7224 */ /* 0x000fe200078e00ff */
[----:B------:R-:W-:Y:S01]  /*0260*/  MOV R8, R5 ;  /* 0x0000000500087202 */ /* 0x000fe20000000f00 */
[----:B------:R-:W-:Y:S02]  /*0270*/  IMAD.MOV.U32 R9, RZ, RZ, R4 ;  /* 0x000000ffff097224 */ /* 0x000fe400078e0004 */
[----:B------:R-:W-:-:S07]  /*0280*/  IMAD.MOV R10, RZ, RZ, -R10 ;  /* 0x000000ffff0a7224 */ /* 0x000fce00078e0a0a */
.L_x_23:
[----:B------:R1:W2:Y:S01]  /*0290*/  LDS R20, [R9] ;  /* 0x0000000009147984 */ /* 0x0002a20000000800 */
[----:B0-----:R-:W-:Y:S02]  /*02a0*/  IMAD R11, R0, 0x4, R9 ;  /* 0x00000004000b7824 */ /* 0x001fe400078e0209 */
[----:B------:R-:W-:Y:S02]  /*02b0*/  VIADD R10, R10, 0x8 ;  /* 0x000000080a0a7836 */ /* 0x000fe40000000000 */
[----:B------:R-:W-:Y:S01]  /*02c0*/  IMAD R15, R0, 0x4, R11 ;  /* 0x00000004000f7824 */ /* 0x000fe200078e020b */
[----:B------:R0:W3:Y:S01]  /*02d0*/  LDS R13, [R11] ;  /* 0x000000000b0d7984 */ /* 0x0000e20000000800 */
[----:B------:R-:W-:Y:S02]  /*02e0*/  VIADD R8, R8, 0x8 ;  /* 0x0000000808087836 */ /* 0x000fe40000000000 */
[C---:B-1----:R-:W-:Y:S01]  /*02f0*/  IMAD R9, R0.reuse, 0x20, R9 ;  /* 0x0000002000097824 */ /* 0x042fe200078e0209 */
[----:B------:R1:W4:Y:S01]  /*0300*/  LDS R14, [R15] ;  /* 0x000000000f0e7984 */ /* 0x0003220000000800 */
[----:B------:R-:W-:-:S02]  /*0310*/  LEA R17, R0, R15, 0x2 ;  /* 0x0000000f00117211 */ /* 0x000fc400078e10ff */
[----:B0-----:R-:W-:-:S03]  /*0320*/  IADD3 R11, PT, PT, R12, 0x1, RZ ;  /* 0x000000010c0b7810 */ /* 0x001fc60007ffe0ff */
[----:B------:R-:W0:Y:S01]  /*0330*/  LDS R16, [R17] ;  /* 0x0000000011107984 */ /* 0x000e220000000800 */
[----:B------:R-:W-:-:S04]  /*0340*/  IMAD R19, R0, 0x4, R17 ;  /* 0x0000000400137824 */ /* 0x000fc800078e0211 */
[C---:B------:R-:W-:Y:S01]  /*0350*/  IMAD R21, R0.reuse, 0x4, R19 ;  /* 0x0000000400157824 */ /* 0x040fe200078e0213 */
[----:B------:R-:W5:Y:S03]  /*0360*/  LDS R18, [R19] ;  /* 0x0000000013127984 */ /* 0x000f660000000800 */
[----:B------:R-:W-:-:S04]  /*0370*/  IMAD R23, R0, 0x4, R21 ;  /* 0x0000000400177824 */ /* 0x000fc800078e0215 */
[----:B-1----:R-:W-:-:S06]  /*0380*/  IMAD R15, R0, 0x4, R23 ;  /* 0x00000004000f7824 */ /* 0x002fcc00078e0217 */
[----:B------:R-:W-:Y:S01]  /*0390*/  LDS R15, [R15] ;  /* 0x000000000f0f7984 */ /* 0x000fe20000000800 */
[----:B--2---:R-:W-:-:S03]  /*03a0*/  ISETP.NE.AND P1, PT, R20, -0x1, PT ;  /* 0xffffffff1400780c */ /* 0x004fc60003f25270 */
[----:B------:R-:W1:Y:S01]  /*03b0*/  LDS R20, [R21] ;  /* 0x0000000015147984 */ /* 0x000e620000000800 */
[----:B---3--:R-:W-:-:S03]  /*03c0*/  ISETP.NE.AND P2, PT, R13, -0x1, PT ;  /* 0xffffffff0d00780c */ /* 0x008fc60003f45270 */
[----:B------:R-:W2:Y:S06]  /*03d0*/  LDS R13, [R23] ;  /* 0x00000000170d7984 */ /* 0x000eac0000000800 */
[----:B------:R-:W-:Y:S01]  /*03e0*/  @P1 IMAD.MOV R11, RZ, RZ, R12 ;  /* 0x000000ffff0b1224 */ /* 0x000fe200078e020c */
[----:B----4-:R-:W-:-:S03]  /*03f0*/  ISETP.NE.AND P1, PT, R14, -0x1, PT ;  /* 0xffffffff0e00780c */ /* 0x010fc60003f25270 */
[C---:B------:R-:W-:Y:S01]  /*0400*/  VIADD R12, R11.reuse, 0x1 ;  /* 0x000000010b0c7836 */ /* 0x040fe20000000000 */
[----:B------:R-:W-:Y:S02]  /*0410*/  @P2 IADD3 R12, PT, PT, R11, RZ, RZ ;  /* 0x000000ff0b0c2210 */ /* 0x000fe40007ffe0ff */
[----:B0-----:R-:W-:-:S03]  /*0420*/  ISETP.NE.AND P2, PT, R16, -0x1, PT ;  /* 0xffffffff1000780c */ /* 0x001fc60003f45270 */
[----:B------:R-:W-:-:S04]  /*0430*/  VIADD R11, R12, 0x1 ;  /* 0x000000010c0b7836 */ /* 0x000fc80000000000 */
[----:B------:R-:W-:Y:S01]  /*0440*/  @P1 IMAD.MOV R11, RZ, RZ, R12 ;  /* 0x000000ffff0b1224 */ /* 0x000fe200078e020c */
[----:B-----5:R-:W-:-:S03]  /*0450*/  ISETP.NE.AND P1, PT, R18, -0x1, PT ;  /* 0xffffffff1200780c */ /* 0x020fc60003f25270 */
[C---:B------:R-:W-:Y:S02]  /*0460*/  VIADD R12, R11.reuse, 0x1 ;  /* 0x000000010b0c7836 */ /* 0x040fe40000000000 */
[----:B------:R-:W-:-:S05]  /*0470*/  @P2 IADD3 R12, PT, PT, R11, RZ, RZ ;  /* 0x000000ff0b0c2210 */ /* 0x000fca0007ffe0ff */
[----:B------:R-:W-:-:S03]  /*0480*/  VIADD R11, R12, 0x1 ;  /* 0x000000010c0b7836 */ /* 0x000fc60000000000 */
[----:B------:R-:W-:Y:S01]  /*0490*/  @P1 IMAD.MOV R11, RZ, RZ, R12 ;  /* 0x000000ffff0b1224 */ /* 0x000fe200078e020c */
[----:B-1----:R-:W-:-:S03]  /*04a0*/  ISETP.NE.AND P2, PT, R20, -0x1, PT ;  /* 0xffffffff1400780c */ /* 0x002fc60003f45270 */
[----:B------:R-:W-:Y:S01]  /*04b0*/  VIADD R12, R11, 0x1 ;  /* 0x000000010b0c7836 */ /* 0x000fe20000000000 */
[----:B--2---:R-:W-:-:S09]  /*04c0*/  ISETP.NE.AND P1, PT, R13, -0x1, PT ;  /* 0xffffffff0d00780c */ /* 0x004fd20003f25270 */
[----:B------:R-:W-:Y:S02]  /*04d0*/  @P2 IADD3 R12, PT, PT, R11, RZ, RZ ;  /* 0x000000ff0b0c2210 */ /* 0x000fe40007ffe0ff */
[----:B------:R-:W-:-:S03]  /*04e0*/  ISETP.NE.AND P2, PT, R15, -0x1, PT ;  /* 0xffffffff0f00780c */ /* 0x000fc60003f45270 */
[----:B------:R-:W-:Y:S02]  /*04f0*/  VIADD R11, R12, 0x1 ;  /* 0x000000010c0b7836 */ /* 0x000fe40000000000 */
[----:B------:R-:W-:Y:S01]  /*0500*/  @P1 IMAD.MOV R11, RZ, RZ, R12 ;  /* 0x000000ffff0b1224 */ /* 0x000fe200078e020c */
[----:B------:R-:W-:-:S04]  /*0510*/  ISETP.NE.AND P1, PT, R10, RZ, PT ;  /* 0x000000ff0a00720c */ /* 0x000fc80003f25270 */
[----:B------:R-:W-:-:S03]  /*0520*/  IADD3 R12, PT, PT, R11, 0x1, RZ ;  /* 0x000000010b0c7810 */ /* 0x000fc60007ffe0ff */
[----:B------:R-:W-:-:S06]  /*0530*/  @P2 IMAD.MOV R12, RZ, RZ, R11 ;  /* 0x000000ffff0c2224 */ /* 0x000fcc00078e020b */
[----:B------:R-:W-:Y:S05]  /*0540*/  @P1 BRA `(.L_x_23) ;  /* 0xfffffffc00501947 */ /* 0x000fea000383ffff */
.L_x_22:
[----:B------:R-:W-:Y:S05]  /*0550*/  BSYNC.RECONVERGENT B1 ;  /* 0x0000000000017941 */ /* 0x000fea0003800200 */
.L_x_21:
[----:B------:R-:W-:Y:S05]  /*0560*/  @!P0 BRA `(.L_x_20) ;  /* 0x0000000000d88947 */ /* 0x000fea0003800000 */
[----:B------:R-:W-:Y:S01]  /*0570*/  ISETP.GE.U32.AND P1, PT, R22, 0x4, PT ;  /* 0x000000041600780c */ /* 0x000fe20003f26070 */
[----:B------:R-:W-:Y:S01]  /*0580*/  BSSY.RECONVERGENT B1, `(.L_x_24) ;  /* 0x000001a000017945 */ /* 0x000fe20003800200 */
[----:B------:R-:W-:-:S04]  /*0590*/  LOP3.LUT R16, R6, 0x3, RZ, 0xc0, !PT ;  /* 0x0000000306107812 */ /* 0x000fc800078ec0ff */
[----:B------:R-:W-:-:S07]  /*05a0*/  ISETP.NE.AND P0, PT, R16, RZ, PT ;  /* 0x000000ff1000720c */ /* 0x000fce0003f05270 */
[----:B------:R-:W-:Y:S06]  /*05b0*/  @!P1 BRA `(.L_x_25) ;  /* 0x0000000000589947 */ /* 0x000fec0003800000 */
[C---:B------:R-:W-:Y:S02]  /*05c0*/  IMAD R9, R8.reuse, R0, R7 ;  /* 0x0000000008097224 */ /* 0x040fe400078e0207 */
[----:B------:R-:W-:-:S03]  /*05d0*/  VIADD R8, R8, 0x4 ;  /* 0x0000000408087836 */ /* 0x000fc60000000000 */
[----:B------:R-:W-:-:S04]  /*05e0*/  LEA R9, R9, UR5, 0x2 ;  /* 0x0000000509097c11 */ /* 0x000fc8000f8e10ff */
[C---:B0-----:R-:W-:Y:S01]  /*05f0*/  LEA R11, R0.reuse, R9, 0x2 ;  /* 0x00000009000b7211 */ /* 0x041fe200078e10ff */
[----:B------:R-:W0:Y:S04]  /*0600*/  LDS R17, [R9] ;  /* 0x0000000009117984 */ /* 0x000e280000000800 */
[----:B------:R-:W1:Y:S01]  /*0610*/  LDS R10, [R11] ;  /* 0x000000000b0a7984 */ /* 0x000e620000000800 */
[----:B------:R-:W-:-:S04]  /*0620*/  IMAD R13, R0, 0x4, R11 ;  /* 0x00000004000d7824 */ /* 0x000fc800078e020b */
[----:B------:R-:W-:Y:S01]  /*0630*/  IMAD R15, R0, 0x4, R13 ;  /* 0x00000004000f7824 */ /* 0x000fe200078e020d */
[----:B------:R-:W2:Y:S05]  /*0640*/  LDS R14, [R13] ;  /* 0x000000000d0e7984 */ /* 0x000eaa0000000800 */
[----:B------:R-:W3:Y:S01]  /*0650*/  LDS R15, [R15] ;  /* 0x000000000f0f7984 */ /* 0x000ee20000000800 */
[----:B0-----:R-:W-:Y:S02]  /*0660*/  ISETP.NE.AND P2, PT, R17, -0x1, PT ;  /* 0xffffffff1100780c */ /* 0x001fe40003f45270 */
[----:B-1----:R-:W-:Y:S02]  /*0670*/  ISETP.NE.AND P1, PT, R10, -0x1, PT ;  /* 0xffffffff0a00780c */ /* 0x002fe40003f25270 */
[----:B------:R-:W-:-:S09]  /*0680*/  IADD3 R10, PT, PT, R12, 0x1, RZ ;  /* 0x000000010c0a7810 */ /* 0x000fd20007ffe0ff */
[----:B------:R-:W-:Y:S01]  /*0690*/  @P2 IMAD.MOV R10, RZ, RZ, R12 ;  /* 0x000000ffff0a2224 */ /* 0x000fe200078e020c */
[----:B--2---:R-:W-:-:S03]  /*06a0*/  ISETP.NE.AND P2, PT, R14, -0x1, PT ;  /* 0xffffffff0e00780c */ /* 0x004fc60003f45270 */
[C---:B------:R-:W-:Y:S01]  /*06b0*/  VIADD R9, R10.reuse, 0x1 ;  /* 0x000000010a097836 */ /* 0x040fe20000000000 */
[----:B------:R-:W-:Y:S02]  /*06c0*/  @P1 IADD3 R9, PT, PT, R10, RZ, RZ ;  /* 0x000000ff0a091210 */ /* 0x000fe40007ffe0ff */
[----:B---3--:R-:W-:-:S03]  /*06d0*/  ISETP.NE.AND P1, PT, R15, -0x1, PT ;  /* 0xffffffff0f00780c */ /* 0x008fc60003f25270 */
[----:B------:R-:W-:-:S04]  /*06e0*/  VIADD R10, R9, 0x1 ;  /* 0x00000001090a7836 */ /* 0x000fc80000000000 */
[----:B------:R-:W-:-:S05]  /*06f0*/  @P2 IMAD.MOV R10, RZ, RZ, R9 ;  /* 0x000000ffff0a2224 */ /* 0x000fca00078e0209 */
[----:B------:R-:W-:Y:S01]  /*0700*/  IADD3 R12, PT, PT, R10, 0x1, RZ ;  /* 0x000000010a0c7810 */ /* 0x000fe20007ffe0ff */
[----:B------:R-:W-:-:S07]  /*0710*/  @P1 IMAD.MOV R12, RZ, RZ, R10 ;  /* 0x000000ffff0c1224 */ /* 0x000fce00078e020a */
.L_x_25:
[----:B------:R-:W-:Y:S05]  /*0720*/  BSYNC.RECONVERGENT B1 ;  /* 0x0000000000017941 */ /* 0x000fea0003800200 */
.L_x_24:
[----:B------:R-:W-:Y:S05]  /*0730*/  @!P0 BRA `(.L_x_20) ;  /* 0x0000000000648947 */ /* 0x000fea0003800000 */
[----:B------:R-:W-:Y:S01]  /*0740*/  ISETP.NE.AND P1, PT, R16, 0x1, PT ;  /* 0x000000011000780c */ /* 0x000fe20003f25270 */
[----:B------:R-:W-:Y:S01]  /*0750*/  BSSY.RECONVERGENT B1, `(.L_x_26) ;  /* 0x0000010000017945 */ /* 0x000fe20003800200 */
[----:B------:R-:W-:-:S04]  /*0760*/  LOP3.LUT R6, R6, 0x1, RZ, 0xc0, !PT ;  /* 0x0000000106067812 */ /* 0x000fc800078ec0ff */
[----:B------:R-:W-:-:S07]  /*0770*/  ISETP.NE.U32.AND P0, PT, R6, 0x1, PT ;  /* 0x000000010600780c */ /* 0x000fce0003f05070 */
[----:B------:R-:W-:Y:S06]  /*0780*/  @!P1 BRA `(.L_x_27) ;  /* 0x0000000000309947 */ /* 0x000fec0003800000 */
[C---:B------:R-:W-:Y:S02]  /*0790*/  IMAD R6, R8.reuse, R0, R7 ;  /* 0x0000000008067224 */ /* 0x040fe400078e0207 */
[----:B------:R-:W-:-:S03]  /*07a0*/  VIADD R8, R8, 0x2 ;  /* 0x0000000208087836 */ /* 0x000fc60000000000 */
[----:B------:R-:W-:-:S04]  /*07b0*/  LEA R9, R6, UR5, 0x2 ;  /* 0x0000000506097c11 */ /* 0x000fc8000f8e10ff */
[----:B------:R-:W-:Y:S01]  /*07c0*/  LEA R10, R0, R9, 0x2 ;  /* 0x00000009000a7211 */ /* 0x000fe200078e10ff */
[----:B------:R-:W1:Y:S05]  /*07d0*/  LDS R6, [R9] ;  /* 0x0000000009067984 */ /* 0x000e6a0000000800 */
[----:B------:R-:W2:Y:S01]  /*07e0*/  LDS R10, [R10] ;  /* 0x000000000a0a7984 */ /* 0x000ea20000000800 */
[----:B-1----:R-:W-:Y:S01]  /*07f0*/  ISETP.NE.AND P1, PT, R6, -0x1, PT ;  /* 0xffffffff0600780c */ /* 0x002fe20003f25270 */
[----:B------:R-:W-:Y:S01]  /*0800*/  VIADD R6, R12, 0x1 ;  /* 0x000000010c067836 */ /* 0x000fe20000000000 */
[----:B--2---:R-:W-:-:S11]  /*0810*/  ISETP.NE.AND P2, PT, R10, -0x1, PT ;  /* 0xffffffff0a00780c */ /* 0x004fd60003f45270 */
[----:B------:R-:W-:-:S05]  /*0820*/  @P1 IMAD.MOV R6, RZ, RZ, R12 ;  /* 0x000000ffff061224 */ /* 0x000fca00078e020c */
[----:B------:R-:W-:Y:S01]  /*0830*/  IADD3 R12, PT, PT, R6, 0x1, RZ ;  /* 0x00000001060c7810 */ /* 0x000fe20007ffe0ff */
[----:B------:R-:W-:-:S07]  /*0840*/  @P2 IMAD.MOV R12, RZ, RZ, R6 ;  /* 0x000000ffff0c2224 */ /* 0x000fce00078e0206 */
.L_x_27:
[----:B------:R-:W-:Y:S05]  /*0850*/  BSYNC.RECONVERGENT B1 ;  /* 0x0000000000017941 */ /* 0x000fea0003800200 */
.L_x_26:
[----:B------:R-:W-:Y:S01]  /*0860*/  @!P0 IMAD R6, R8, R0, R7 ;  /* 0x0000000008068224 */ /* 0x000fe200078e0207 */
[----:B------:R-:W-:-:S04]  /*0870*/  @!P0 IADD3 R8, PT, PT, R12, 0x1, RZ ;  /* 0x000000010c088810 */ /* 0x000fc80007ffe0ff */
[----:B------:R-:W-:-:S06]  /*0880*/  @!P0 LEA R6, R6, UR5, 0x2 ;  /* 0x0000000506068c11 */ /* 0x000fcc000f8e10ff */
[----:B------:R-:W1:Y:S02]  /*0890*/  @!P0 LDS R6, [R6] ;  /* 0x0000000006068984 */ /* 0x000e640000000800 */
[----:B-1----:R-:W-:-:S13]  /*08a0*/  ISETP.NE.AND P1, PT, R6, -0x1, !P0 ;  /* 0xffffffff0600780c */ /* 0x002fda0004725270 */
[----:B------:R-:W-:-:S04]  /*08b0*/  @P1 IMAD.MOV R8, RZ, RZ, R12 ;  /* 0x000000ffff081224 */ /* 0x000fc800078e020c */
[----:B------:R-:W-:-:S07]  /*08c0*/  @!P0 IMAD.MOV.U32 R12, RZ, RZ, R8 ;  /* 0x000000ffff0c8224 */ /* 0x000fce00078e0008 */
.L_x_20:
[----:B------:R-:W-:Y:S05]  /*08d0*/  BSYNC.RECONVERGENT B0 ;  /* 0x0000000000007941 */ /* 0x000fea0003800200 */
.L_x_19:
[----:B------:R-:W-:Y:S01]  /*08e0*/  BAR.SYNC.DEFER_BLOCKING 0x0 ;  /* 0x0000000000007b1d */ /* 0x000fe20000010000 */
[----:B------:R-:W-:-:S05]  /*08f0*/  ISETP.NE.AND P0, PT, R12, RZ, PT ;  /* 0x000000ff0c00720c */ /* 0x000fca0003f05270 */
[----:B------:R-:W-:Y:S08]  /*0900*/  BSSY.RECONVERGENT B0, `(.L_x_28) ;  /* 0x000000a000007945 */ /* 0x000ff00003800200 */
[----:B------:R-:W-:Y:S05]  /*0910*/  @!P0 BRA `(.L_x_29) ;  /* 0x0000000000208947 */ /* 0x000fea0003800000 */
[----:B------:R-:W1:Y:S02]  /*0920*/  LDS R6, [R4] ;  /* 0x0000000004067984 */ /* 0x000e640000000800 */
[----:B-1----:R-:W-:-:S13]  /*0930*/  ISETP.NE.AND P0, PT, R6, -0x1, PT ;  /* 0xffffffff0600780c */ /* 0x002fda0003f05270 */
[----:B------:R-:W-:-:S05]  /*0940*/  @P0 IADD3 R5, PT, PT, R5, R12, RZ ;  /* 0x0000000c05050210 */ /* 0x000fca0007ffe0ff */
[----:B------:R-:W-:Y:S02]  /*0950*/  @P0 IMAD R5, R5, R0, R7 ;  /* 0x0000000005050224 */ /* 0x000fe400078e0207 */
[----:B------:R-:W-:-:S03]  /*0960*/  @P0 IMAD.MOV.U32 R7, RZ, RZ, -0x1 ;  /* 0xffffffffff070424 */ /* 0x000fc600078e00ff */
[----:B------:R-:W-:Y:S02]  /*0970*/  @P0 LEA R5, R5, UR5, 0x2 ;  /* 0x0000000505050c11 */ /* 0x000fe4000f8e10ff */
[----:B------:R1:W-:Y:S04]  /*0980*/  @P0 STS [R4], R7 ;  /* 0x0000000704000388 */ /* 0x0003e80000000800 */
[----:B------:R1:W-:Y:S02]  /*0990*/  @P0 STS [R5], R6 ;  /* 0x0000000605000388 */ /* 0x0003e40000000800 */
.L_x_29:
[----:B------:R-:W-:Y:S05]  /*09a0*/  BSYNC.RECONVERGENT B0 ;  /* 0x0000000000007941 */ /* 0x000fea0003800200 */
.L_x_28:
[----:B------:R-:W-:Y:S06]  /*09b0*/  BAR.SYNC.DEFER_BLOCKING 0x0 ;  /* 0x0000000000007b1d */ /* 0x000fec0000010000 */
[----:B-1----:R-:W1:Y:S04]  /*09c0*/  LDS R5, [R4] ;  /* 0x0000000004057984 */ /* 0x002e680000000800 */
[----:B-1----:R-:W-:Y:S01]  /*09d0*/  STG.E desc[UR8][R2.64], R5 ;  /* 0x0000000502007986 */ /* 0x002fe2000c101908 */
[----:B------:R-:W-:Y:S05]  /*09e0*/  EXIT ;  /* 0x000000000000794d */ /* 0x000fea0003800000 */
.L_x_30:
        /* <DEDUP_REMOVED lines=9> */
.L_x_114:


//--------------------- .text._Z13eliminar7oMasPiiiS_iijP17curandStateXORWOWii --------------------------
	.section	.text._Z13eliminar7oMasPiiiS_iijP17curandStateXORWOWii,"ax",@progbits
	.align	128
        .global         _Z13eliminar7oMasPiiiS_iijP17curandStateXORWOWii
        .type           _Z13eliminar7oMasPiiiS_iijP17curandStateXORWOWii,@function
        .size           _Z13eliminar7oMasPiiiS_iijP17curandStateXORWOWii,(.L_x_115 - _Z13eliminar7oMasPiiiS_iijP17curandStateXORWOWii)
        .other          _Z13eliminar7oMasPiiiS_iijP17curandStateXORWOWii,@"STO_CUDA_ENTRY STV_DEFAULT"
_Z13eliminar7oMasPiiiS_iijP17curandStateXORWOWii:
.text._Z13eliminar7oMasPiiiS_iijP17curandStateXORWOWii:
[----:B------:R-:W-:Y:S01]  /*0000*/  LDC R1, c[0x0][0x37c] ;  /* 0x0000df00ff017b82 */ /* 0x000fe20000000800 */
[----:B------:R-:W0:Y:S01]  /*0010*/  S2R R5, SR_TID.Y ;  /* 0x0000000000057919 */ /* 0x000e220000002200 */
[----:B------:R-:W1:Y:S06]  /*0020*/  LDCU UR6, c[0x0][0x360] ;  /* 0x00006c00ff0677ac */ /* 0x000e6c0008000800 */
[----:B------:R-:W2:Y:S01]  /*0030*/  LDC R16, c[0x0][0x3a0] ;  /* 0x0000e800ff107b82 */ /* 0x000ea20000000800 */
[----:B------:R-:W0:Y:S01]  /*0040*/  S2R R0, SR_CTAID.Y ;  /* 0x0000000000007919 */ /* 0x000e220000002600 */
[----:B------:R-:W0:Y:S01]  /*0050*/  LDCU UR7, c[0x0][0x364] ;  /* 0x00006c80ff0777ac */ /* 0x000e220008000800 */
[----:B------:R-:W1:Y:S01]  /*0060*/  S2R R14, SR_TID.X ;  /* 0x00000000000e7919 */ /* 0x000e620000002100 */
[----:B------:R-:W3:Y:S01]  /*0070*/  LDCU.64 UR4, c[0x0][0x388] ;  /* 0x00007100ff0477ac */ /* 0x000ee20008000a00 */
[----:B------:R-:W1:Y:S01]  /*0080*/  S2R R3, SR_CTAID.X ;  /* 0x0000000000037919 */ /* 0x000e620000002500 */
[----:B------:R-:W4:Y:S01]  /*0090*/  LDCU.64 UR12, c[0x0][0x358] ;  /* 0x00006b00ff0c77ac */ /* 0x000f220008000a00 */
[----:B0-----:R-:W-:-:S05]  /*00a0*/  IMAD R15, R0, UR7, R5 ;  /* 0x00000007000f7c24 */ /* 0x001fca000f8e0205 */
[----:B---3--:R-:W-:Y:S01]  /*00b0*/  ISETP.GE.AND P0, PT, R15, UR4, PT ;  /* 0x000000040f007c0c */ /* 0x008fe2000bf06270 */
[----:B------:R-:W-:Y:S01]  /*00c0*/  UIMAD UR4, UR5, UR4, URZ ;  /* 0x00000004050472a4 */ /* 0x000fe2000f8e02ff */
[--C-:B-1----:R-:W-:Y:S02]  /*00d0*/  IMAD R0, R3, UR6, R14.reuse ;  /* 0x0000000603007c24 */ /* 0x102fe4000f8e020e */
[----:B------:R-:W-:Y:S02]  /*00e0*/  IMAD R14, R5, UR6, R14 ;  /* 0x00000006050e7c24 */ /* 0x000fe4000f8e020e */
[----:B------:R-:W-:Y:S01]  /*00f0*/  IMAD R15, R15, UR5, R0 ;  /* 0x000000050f0f7c24 */ /* 0x000fe2000f8e0200 */
[C---:B------:R-:W-:Y:S01]  /*0100*/  ISETP.LT.AND P0, PT, R0.reuse, UR5, !P0 ;  /* 0x0000000500007c0c */ /* 0x040fe2000c701270 */
[----:B------:R-:W0:Y:S03]  /*0110*/  LDC.64 R4, c[0x0][0x3a8] ;  /* 0x0000ea00ff047b82 */ /* 0x000e260000000a00 */
[----:B------:R-:W-:-:S02]  /*0120*/  ISETP.GT.AND P1, PT, R0, -0x1, P0 ;  /* 0xffffffff0000780c */ /* 0x000fc40000724270 */
[----:B------:R-:W-:-:S03]  /*0130*/  ISETP.GE.AND P0, PT, R14, UR4, PT ;  /* 0x000000040e007c0c */ /* 0x000fc6000bf06270 */
[----:B------:R-:W1:Y:S01]  /*0140*/  S2UR UR6, SR_CgaCtaId ;  /* 0x00000000000679c3 */ /* 0x000e620000008800 */
[----:B------:R-:W-:Y:S01]  /*0150*/  UMOV UR5, 0x400 ;  /* 0x0000040000057882 */ /* 0x000fe20000000000 */
[----:B--2---:R-:W-:Y:S01]  /*0160*/  LOP3.LUT R16, R16, 0xaad26b49, RZ, 0x3c, !PT ;  /* 0xaad26b4910107812 */ /* 0x004fe200078e3cff */
[----:B------:R-:W-:Y:S02]  /*0170*/  IMAD.MOV.U32 R21, RZ, RZ, -0x75bd8fc ;  /* 0xf8a42704ff157424 */ /* 0x000fe400078e00ff */
[----:B------:R-:W-:Y:S01]  /*0180*/  IMAD.MOV.U32 R18, RZ, RZ, -0x23270784 ;  /* 0xdcd8f87cff127424 */ /* 0x000fe200078e00ff */
[----:B------:R-:W-:Y:S01]  /*0190*/  BSSY.RECONVERGENT B0, `(.L_x_31) ;  /* 0x00000f0000007945 */ /* 0x000fe20003800200 */
[----:B------:R-:W-:Y:S01]  /*01a0*/  P2R R25, PR, RZ, 0x2 ;  /* 0x00000002ff197803 */ /* 0x000fe20000000000 */
[----:B------:R-:W2:Y:S08]  /*01b0*/  @P1 LDC.64 R2, c[0x0][0x380] ;  /* 0x0000e000ff021b82 */ /* 0x000eb00000000a00 */
[----:B------:R-:W3:Y:S01]  /*01c0*/  @!P0 LDC.64 R6, c[0x0][0x390] ;  /* 0x0000e400ff068b82 */ /* 0x000ee20000000a00 */
[----:B--2---:R-:W-:-:S05]  /*01d0*/  @P1 IMAD.WIDE R2, R15, 0x4, R2 ;  /* 0x000000040f021825 */ /* 0x004fca00078e0202 */
[----:B----4-:R-:W2:Y:S01]  /*01e0*/  @P1 LDG.E R9, desc[UR12][R2.64] ;  /* 0x0000000c02091981 */ /* 0x010ea2000c1e1900 */
[----:B---3--:R-:W-:-:S05]  /*01f0*/  @!P0 IMAD.WIDE.U32 R6, R14, 0x4, R6 ;  /* 0x000000040e068825 */ /* 0x008fca00078e0006 */
[----:B------:R3:W4:Y:S01]  /*0200*/  @!P0 LDG.E R11, desc[UR12][R6.64] ;  /* 0x0000000c060b8981 */ /* 0x000722000c1e1900 */
[----:B-1----:R-:W-:Y:S01]  /*0210*/  ULEA UR5, UR6, UR5, 0x18 ;  /* 0x0000000506057291 */ /* 0x002fe2000f8ec0ff */
[----:B------:R-:W-:Y:S02]  /*0220*/  IMAD R16, R16, 0x4182bed5, RZ ;  /* 0x4182bed510107824 */ /* 0x000fe400078e02ff */
[----:B0-----:R-:W-:-:S03]  /*0230*/  IMAD.WIDE R4, R15, 0x30, R4 ;  /* 0x000000300f047825 */ /* 0x001fc600078e0204 */
[----:B------:R-:W-:Y:S01]  /*0240*/  @P1 LEA R10, R15, UR5, 0x2 ;  /* 0x000000050f0a1c11 */ /* 0x000fe2000f8e10ff */
[----:B------:R-:W-:Y:S01]  /*0250*/  ULEA UR5, UR4, UR5, 0x2 ;  /* 0x0000000504057291 */ /* 0x000fe2000f8e10ff */
[C---:B------:R-:W-:Y:S01]  /*0260*/  LOP3.LUT R8, R16.reuse, 0x159a55e5, RZ, 0x3c, !PT ;  /* 0x159a55e510087812 */ /* 0x040fe200078e3cff */
[C---:B---3--:R-:W-:Y:S02]  /*0270*/  VIADD R7, R16.reuse, 0x583f19 ;  /* 0x00583f1910077836 */ /* 0x048fe40000000000 */
[----:B------:R-:W-:Y:S02]  /*0280*/  VIADD R2, R16, 0xd9f6dc18 ;  /* 0xd9f6dc1810027836 */ /* 0x000fe40000000000 */
[----:B------:R-:W-:Y:S01]  /*0290*/  @!P0 LEA R12, R14, UR5, 0x2 ;  /* 0x000000050e0c8c11 */ /* 0x000fe2000f8e10ff */
[----:B------:R-:W-:Y:S02]  /*02a0*/  IMAD.MOV.U32 R20, RZ, RZ, R8 ;  /* 0x000000ffff147224 */ /* 0x000fe400078e0008 */
[----:B------:R-:W-:-:S02]  /*02b0*/  IMAD.MOV.U32 R19, RZ, RZ, R7 ;  /* 0x000000ffff137224 */ /* 0x000fc400078e0007 */
[----:B------:R-:W-:Y:S02]  /*02c0*/  VIADD R3, R16, 0x75bcd15 ;  /* 0x075bcd1510037836 */ /* 0x000fe40000000000 */
[----:B------:R-:W-:Y:S01]  /*02d0*/  IMAD.MOV.U32 R6, RZ, RZ, -0x23270784 ;  /* 0xdcd8f87cff067424 */ /* 0x000fe200078e00ff */
[----:B--2---:R0:W-:Y:S04]  /*02e0*/  @P1 STS [R10], R9 ;  /* 0x000000090a001388 */ /* 0x0041e80000000800 */
[----:B----4-:R1:W-:Y:S01]  /*02f0*/  @!P0 STS [R12], R11 ;  /* 0x0000000b0c008388 */ /* 0x0103e20000000800 */
[----:B------:R-:W-:Y:S01]  /*0300*/  BAR.SYNC.DEFER_BLOCKING 0x0 ;  /* 0x0000000000007b1d */ /* 0x000fe20000010000 */
[----:B------:R-:W-:Y:S01]  /*0310*/  ISETP.NE.AND P0, PT, R15, RZ, PT ;  /* 0x000000ff0f00720c */ /* 0x000fe20003f05270 */
[----:B0-----:R-:W-:Y:S01]  /*0320*/  IMAD.MOV.U32 R9, RZ, RZ, -0x75bd8fc ;  /* 0xf8a42704ff097424 */ /* 0x001fe200078e00ff */
[----:B------:R-:W-:-:S03]  /*0330*/  SHF.R.S32.HI R10, RZ, 0x1f, R15 ;  /* 0x0000001fff0a7819 */ /* 0x000fc6000001140f */
[----:B------:R1:W-:Y:S04]  /*0340*/  STG.E.64 desc[UR12][R4.64+0x8], R20 ;  /* 0x0000081404007986 */ /* 0x0003e8000c101b0c */
[----:B------:R1:W-:Y:S04]  /*0350*/  STG.E.64 desc[UR12][R4.64+0x10], R18 ;  /* 0x0000101204007986 */ /* 0x0003e8000c101b0c */
[----:B------:R1:W-:Y:S01]  /*0360*/  STG.E.64 desc[UR12][R4.64], R2 ;  /* 0x0000000204007986 */ /* 0x0003e2000c101b0c */
[----:B------:R-:W-:Y:S05]  /*0370*/  @!P0 BRA `(.L_x_32) ;  /* 0x0000000c00448947 */ /* 0x000fea0003800000 */
[----:B-1----:R-:W-:Y:S02]  /*0380*/  IMAD.MOV.U32 R2, RZ, RZ, R10 ;  /* 0x000000ffff027224 */ /* 0x002fe400078e000a */
[----:B------:R-:W-:Y:S02]  /*0390*/  IMAD.MOV.U32 R17, RZ, RZ, RZ ;  /* 0x000000ffff117224 */ /* 0x000fe400078e00ff */
[----:B------:R-:W-:Y:S02]  /*03a0*/  IMAD.MOV.U32 R19, RZ, RZ, R15 ;  /* 0x000000ffff137224 */ /* 0x000fe400078e000f */
[----:B------:R-:W-:Y:S02]  /*03b0*/  IMAD.MOV.U32 R9, RZ, RZ, -0x75bd8fc ;  /* 0xf8a42704ff097424 */ /* 0x000fe400078e00ff */
[----:B------:R-:W-:-:S07]  /*03c0*/  IMAD.MOV.U32 R6, RZ, RZ, -0x23270784 ;  /* 0xdcd8f87cff067424 */ /* 0x000fce00078e00ff */
.L_x_38:
[----:B------:R-:W-:Y:S01]  /*03d0*/  LOP3.LUT P0, RZ, R19, 0x3, RZ, 0xc0, !PT ;  /* 0x0000000313ff7812 */ /* 0x000fe2000780c0ff */
[----:B------:R-:W-:-:S12]  /*03e0*/  BSSY.RECONVERGENT B1, `(.L_x_33) ;  /* 0x00000c4000017945 */ /* 0x000fd80003800200 */
[----:B0-----:R-:W-:Y:S05]  /*03f0*/  @!P0 BRA `(.L_x_34) ;  /* 0x0000000c00088947 */ /* 0x001fea0003800000 */
[----:B------:R-:W0:Y:S01]  /*0400*/  LDC.64 R10, c[0x4][RZ] ;  /* 0x01000000ff0a7b82 */ /* 0x000e220000000a00 */
[----:B------:R-:W-:Y:S02]  /*0410*/  IMAD.MOV.U32 R18, RZ, RZ, RZ ;  /* 0x000000ffff127224 */ /* 0x000fe400078e00ff */
[----:B0-----:R-:W-:-:S07]  /*0420*/  IMAD.WIDE.U32 R10, R17, 0xc80, R10 ;  /* 0x00000c80110a7825 */ /* 0x001fce00078e000a */
.L_x_37:
[----:B------:R-:W-:Y:S01]  /*0430*/  IMAD.MOV.U32 R21, RZ, RZ, RZ ;  /* 0x000000ffff157224 */ /* 0x000fe200078e00ff */
[----:B0-----:R-:W-:Y:S02]  /*0440*/  CS2R R6, SRZ ;  /* 0x0000000000067805 */ /* 0x001fe4000001ff00 */
[----:B------:R-:W-:Y:S01]  /*0450*/  CS2R R8, SRZ ;  /* 0x0000000000087805 */ /* 0x000fe2000001ff00 */
[----:B------:R-:W-:-:S07]  /*0460*/  IMAD.MOV.U32 R3, RZ, RZ, RZ ;  /* 0x000000ffff037224 */ /* 0x000fce00078e00ff */
.L_x_36:
[----:B------:R-:W-:-:S05]  /*0470*/  IMAD.WIDE.U32 R12, R21, 0x4, R4 ;  /* 0x00000004150c7825 */ /* 0x000fca00078e0004 */
[----:B------:R0:W5:Y:S01]  /*0480*/  LDG.E R20, desc[UR12][R12.64+0x4] ;  /* 0x0000040c0c147981 */ /* 0x000162000c1e1900 */
[----:B------:R-:W-:Y:S02]  /*0490*/  IMAD.SHL.U32 R22, R21, 0x20, RZ ;  /* 0x0000002015167824 */ /* 0x000fe400078e00ff */
[----:B------:R-:W-:-:S07]  /*04a0*/  IMAD.MOV.U32 R23, RZ, RZ, RZ ;  /* 0x000000ffff177224 */ /* 0x000fce00078e00ff */
.L_x_35:
[----:B-----5:R-:W-:Y:S01]  /*04b0*/  SHF.R.U32.HI R26, RZ, R23, R20 ;  /* 0x00000017ff1a7219 */ /* 0x020fe20000011614 */
[----:B0-----:R-:W-:-:S03]  /*04c0*/  IMAD.IADD R12, R22, 0x1, R23 ;  /* 0x00000001160c7824 */ /* 0x001fc600078e0217 */
[----:B------:R-:W-:-:S04]  /*04d0*/  LOP3.LUT R13, R26, 0x1, RZ, 0xc0, !PT ;  /* 0x000000011a0d7812 */ /* 0x000fc800078ec0ff */
[----:B------:R-:W-:Y:S01]  /*04e0*/  ISETP.NE.U32.AND P0, PT, R13, 0x1, PT ;  /* 0x000000010d00780c */ /* 0x000fe20003f05070 */
[----:B------:R-:W-:-:S04]  /*04f0*/  IMAD R13, R12, 0x5, RZ ;  /* 0x000000050c0d7824 */ /* 0x000fc800078e02ff */
[----:B------:R-:W-:-:S08]  /*0500*/  IMAD.WIDE.U32 R12, R13, 0x4, R10 ;  /* 0x000000040d0c7825 */ /* 0x000fd000078e000a */
[----:B------:R-:W2:Y:S04]  /*0510*/  @!P0 LDG.E R24, desc[UR12][R12.64] ;  /* 0x0000000c0c188981 */ /* 0x000ea8000c1e1900 */
[----:B------:R-:W3:Y:S04]  /*0520*/  @!P0 LDG.E R28, desc[UR12][R12.64+0x10] ;  /* 0x0000100c0c1c8981 */ /* 0x000ee8000c1e1900 */
[----:B------:R-:W4:Y:S01]  /*0530*/  @!P0 LDG.E R27, desc[UR12][R12.64+0x4] ;  /* 0x0000040c0c1b8981 */ /* 0x000f22000c1e1900 */
[----:B------:R-:W-:-:S03]  /*0540*/  R2P PR, R26, 0x7e ;  /* 0x0000007e1a007804 */ /* 0x000fc60000000000 */
[----:B------:R-:W4:Y:S01]  /*0550*/  @!P0 LDG.E R29, desc[UR12][R12.64+0xc] ;  /* 0x00000c0c0c1d8981 */ /* 0x000f22000c1e1900 */
[----:B--2---:R-:W-:-:S03]  /*0560*/  @!P0 LOP3.LUT R3, R3, R24, RZ, 0x3c, !PT ;  /* 0x0000001803038212 */ /* 0x004fc600078e3cff */
[----:B------:R-:W2:Y:S01]  /*0570*/  @!P0 LDG.E R24, desc[UR12][R12.64+0x8] ;  /* 0x0000080c0c188981 */ /* 0x000ea2000c1e1900 */
[----:B---3--:R-:W-:-:S05]  /*0580*/  @!P0 LOP3.LUT R7, R7, R28, RZ, 0x3c, !PT ;  /* 0x0000001c07078212 */ /* 0x008fca00078e3cff */
[----:B------:R-:W3:Y:S01]  /*0590*/  @P2 LDG.E R28, desc[UR12][R12.64+0x38] ;  /* 0x0000380c0c1c2981 */ /* 0x000ee2000c1e1900 */
[----:B----4-:R-:W-:-:S03]  /*05a0*/  @!P0 LOP3.LUT R8, R8, R27, RZ, 0x3c, !PT ;  /* 0x0000001b08088212 */ /* 0x010fc600078e3cff */
[----:B------:R-:W4:Y:S01]  /*05b0*/  @P3 LDG.E R27, desc[UR12][R12.64+0x4c] ;  /* 0x00004c0c0c1b3981 */ /* 0x000f22000c1e1900 */
[----:B--2---:R-:W-:-:S03]  /*05c0*/  @!P0 LOP3.LUT R9, R9, R24, RZ, 0x3c, !PT ;  /* 0x0000001809098212 */ /* 0x004fc600078e3cff */
[----:B------:R-:W2:Y:S01]  /*05d0*/  @P1 LDG.E R24, desc[UR12][R12.64+0x24] ;  /* 0x0000240c0c181981 */ /* 0x000ea2000c1e1900 */
[----:B------:R-:W-:-:S03]  /*05e0*/  @!P0 LOP3.LUT R6, R6, R29, RZ, 0x3c, !PT ;  /* 0x0000001d06068212 */ /* 0x000fc600078e3cff */
[----:B------:R-:W4:Y:S01]  /*05f0*/  @P6 LDG.E R29, desc[UR12][R12.64+0x88] ;  /* 0x0000880c0c1d6981 */ /* 0x000f22000c1e1900 */
[----:B--2---:R-:W-:-:S03]  /*0600*/  @P1 LOP3.LUT R7, R7, R24, RZ, 0x3c, !PT ;  /* 0x0000001807071212 */ /* 0x004fc600078e3cff */
[----:B------:R-:W2:Y:S01]  /*0610*/  @P4 LDG.E R24, desc[UR12][R12.64+0x60] ;  /* 0x0000600c0c184981 */ /* 0x000ea2000c1e1900 */
[----:B---3--:R-:W-:-:S03]  /*0620*/  @P2 LOP3.LUT R7, R7, R28, RZ, 0x3c, !PT ;  /* 0x0000001c07072212 */ /* 0x008fc600078e3cff */
[----:B------:R-:W3:Y:S01]  /*0630*/  @P1 LDG.E R28, desc[UR12][R12.64+0x14] ;  /* 0x0000140c0c1c1981 */ /* 0x000ee2000c1e1900 */
[----:B----4-:R-:W-:-:S03]  /*0640*/  @P3 LOP3.LUT R7, R7, R27, RZ, 0x3c, !PT ;  /* 0x0000001b07073212 */ /* 0x010fc600078e3cff */
[----:B------:R-:W4:Y:S01]  /*0650*/  @P5 LDG.E R27, desc[UR12][R12.64+0x74] ;  /* 0x0000740c0c1b5981 */ /* 0x000f22000c1e1900 */
[----:B--2---:R-:W-:-:S03]  /*0660*/  @P4 LOP3.LUT R7, R7, R24, RZ, 0x3c, !PT ;  /* 0x0000001807074212 */ /* 0x004fc600078e3cff */
[----:B------:R-:W2:Y:S01]  /*0670*/  @P1 LDG.E R24, desc[UR12][R12.64+0x1c] ;  /* 0x00001c0c0c181981 */ /* 0x000ea2000c1e1900 */
[----:B---3--:R-:W-:-:S03]  /*0680*/  @P1 LOP3.LUT R3, R3, R28, RZ, 0x3c, !PT ;  /* 0x0000001c03031212 */ /* 0x008fc600078e3cff */
[----:B------:R-:W3:Y:S01]  /*0690*/  @P2 LDG.E R28, desc[UR12][R12.64+0x28] ;  /* 0x0000280c0c1c2981 */ /* 0x000ee2000c1e1900 */
[----:B----4-:R-:W-:-:S03]  /*06a0*/  @P5 LOP3.LUT R7, R7, R27, RZ, 0x3c, !PT ;  /* 0x0000001b07075212 */ /* 0x010fc600078e3cff */
[----:B------:R-:W4:Y:S01]  /*06b0*/  @P1 LDG.E R27, desc[UR12][R12.64+0x18] ;  /* 0x0000180c0c1b1981 */ /* 0x000f22000c1e1900 */
[----:B------:R-:W-:-:S03]  /*06c0*/  @P6 LOP3.LUT R7, R7, R29, RZ, 0x3c, !PT ;  /* 0x0000001d07076212 */ /* 0x000fc600078e3cff */
        /* <DEDUP_REMOVED lines=33> */
[----:B------:R-:W-:Y:S02]  /*08e0*/  LOP3.LUT P0, RZ, R26, 0x80, RZ, 0xc0, !PT ;  /* 0x000000801aff7812 */ /* 0x000fe4000780c0ff */
[----:B--2---:R-:W-:Y:S02]  /*08f0*/  @P5 LOP3.LUT R9, R9, R24, RZ, 0x3c, !PT ;  /* 0x0000001809095212 */ /* 0x004fe400078e3cff */
[----:B------:R-:W2:Y:S01]  /*0900*/  @P6 LDG.E R24, desc[UR12][R12.64+0x80] ;  /* 0x0000800c0c186981 */ /* 0x000ea2000c1e1900 */
[----:B---3--:R-:W-:-:S08]  /*0910*/  @P6 LOP3.LUT R3, R3, R28, RZ, 0x3c, !PT ;  /* 0x0000001c03036212 */ /* 0x008fd000078e3cff */
        /* <DEDUP_REMOVED lines=13> */
[----:B--2---:R-:W-:Y:S02]  /*09f0*/  @P0 LOP3.LUT R9, R9, R24, RZ, 0x3c, !PT ;  /* 0x0000001809090212 */ /* 0x004fe400078e3cff */
[----:B---3--:R-:W-:Y:S02]  /*0a00*/  @P0 LOP3.LUT R7, R7, R28, RZ, 0x3c, !PT ;  /* 0x0000001c07070212 */ /* 0x008fe400078e3cff */
[----:B----4-:R-:W-:Y:S02]  /*0a10*/  @P0 LOP3.LUT R8, R8, R27, RZ, 0x3c, !PT ;  /* 0x0000001b08080212 */ /* 0x010fe400078e3cff */
[----:B------:R-:W-:Y:S02]  /*0a20*/  @P0 LOP3.LUT R6, R6, R29, RZ, 0x3c, !PT ;  /* 0x0000001d06060212 */ /* 0x000fe400078e3cff */
[----:B------:R-:W-:-:S13]  /*0a30*/  R2P PR, R26.B1, 0x7f ;  /* 0x0000007f1a007804 */ /* 0x000fda0000001000 */
[----:B------:R-:W2:Y:S04]  /*0a40*/  @P0 LDG.E R24, desc[UR12][R12.64+0xa0] ;  /* 0x0000a00c0c180981 */ /* 0x000ea8000c1e1900 */
[----:B------:R-:W3:Y:S04]  /*0a50*/  @P0 LDG.E R27, desc[UR12][R12.64+0xa4] ;  /* 0x0000a40c0c1b0981 */ /* 0x000ee8000c1e1900 */
[----:B------:R-:W4:Y:S04]  /*0a60*/  @P0 LDG.E R29, desc[UR12][R12.64+0xac] ;  /* 0x0000ac0c0c1d0981 */ /* 0x000f28000c1e1900 */
[----:B------:R-:W4:Y:S01]  /*0a70*/  @P0 LDG.E R28, desc[UR12][R12.64+0xb0] ;  /* 0x0000b00c0c1c0981 */ /* 0x000f22000c1e1900 */
[----:B--2---:R-:W-:-:S03]  /*0a80*/  @P0 LOP3.LUT R3, R3, R24, RZ, 0x3c, !PT ;  /* 0x0000001803030212 */ /* 0x004fc600078e3cff */
[----:B------:R-:W2:Y:S01]  /*0a90*/  @P0 LDG.E R24, desc[UR12][R12.64+0xa8] ;  /* 0x0000a80c0c180981 */ /* 0x000ea2000c1e1900 */
[----:B---3--:R-:W-:-:S03]  /*0aa0*/  @P0 LOP3.LUT R8, R8, R27, RZ, 0x3c, !PT ;  /* 0x0000001b08080212 */ /* 0x008fc600078e3cff */
[----:B------:R-:W3:Y:S01]  /*0ab0*/  @P1 LDG.E R27, desc[UR12][R12.64+0xb8] ;  /* 0x0000b80c0c1b1981 */ /* 0x000ee2000c1e1900 */
[----:B--2---:R-:W-:-:S03]  /*0ac0*/  @P0 LOP3.LUT R9, R9, R24, RZ, 0x3c, !PT ;  /* 0x0000001809090212 */ /* 0x004fc600078e3cff */
[----:B------:R-:W2:Y:S01]  /*0ad0*/  @P1 LDG.E R24, desc[UR12][R12.64+0xb4] ;  /* 0x0000b40c0c181981 */ /* 0x000ea2000c1e1900 */
[----:B---3--:R-:W-:-:S03]  /*0ae0*/  @P1 LOP3.LUT R8, R8, R27, RZ, 0x3c, !PT ;  /* 0x0000001b08081212 */ /* 0x008fc600078e3cff */
[----:B------:R-:W3:Y:S01]  /*0af0*/  @P1 LDG.E R27, desc[UR12][R12.64+0xc0] ;  /* 0x0000c00c0c1b1981 */ /* 0x000ee2000c1e1900 */
[----:B--2---:R-:W-:-:S03]  /*0b00*/  @P1 LOP3.LUT R3, R3, R24, RZ, 0x3c, !PT ;  /* 0x0000001803031212 */ /* 0x004fc600078e3cff */
[----:B------:R-:W2:Y:S01]  /*0b10*/  @P1 LDG.E R24, desc[UR12][R12.64+0xc4] ;  /* 0x0000c40c0c181981 */ /* 0x000ea2000c1e1900 */
[----:B----4-:R-:W-:Y:S02]  /*0b20*/  @P0 LOP3.LUT R6, R6, R29, RZ, 0x3c, !PT ;  /* 0x0000001d06060212 */ /* 0x010fe400078e3cff */
[----:B------:R-:W-:Y:S01]  /*0b30*/  @P0 LOP3.LUT R7, R7, R28, RZ, 0x3c, !PT ;  /* 0x0000001c07070212 */ /* 0x000fe200078e3cff */
[----:B------:R-:W4:Y:S01]  /*0b40*/  @P2 LDG.E R29, desc[UR12][R12.64+0xcc] ;  /* 0x0000cc0c0c1d2981 */ /* 0x000f22000c1e1900 */
[----:B---3--:R-:W-:-:S03]  /*0b50*/  @P1 LOP3.LUT R6, R6, R27, RZ, 0x3c, !PT ;  /* 0x0000001b06061212 */ /* 0x008fc600078e3cff */
[----:B------:R-:W3:Y:S01]  /*0b60*/  @P1 LDG.E R28, desc[UR12][R12.64+0xbc] ;  /* 0x0000bc0c0c1c1981 */ /* 0x000ee2000c1e1900 */
[----:B------:R-:W-:-:S03]  /*0b70*/  LOP3.LUT P0, RZ, R26, 0x8000, RZ, 0xc0, !PT ;  /* 0x000080001aff7812 */ /* 0x000fc6000780c0ff */
[----:B------:R-:W4:Y:S04]  /*0b80*/  @P2 LDG.E R27, desc[UR12][R12.64+0xd4] ;  /* 0x0000d40c0c1b2981 */ /* 0x000f28000c1e1900 */
        /* <DEDUP_REMOVED lines=11> */
[----:B------:R-:W-:-:S03]  /*0c40*/  @P2 LOP3.LUT R8, R8, R29, RZ, 0x3c, !PT ;  /* 0x0000001d08082212 */ /* 0x000fc600078e3cff */
        /* <DEDUP_REMOVED lines=9> */
[----:B---3--:R-:W-:Y:S02]  /*0ce0*/  @P3 LOP3.LUT R3, R3, R28, RZ, 0x3c, !PT ;  /* 0x0000001c03033212 */ /* 0x008fe400078e3cff */
[----:B------:R-:W-:Y:S01]  /*0cf0*/  @P3 LOP3.LUT R6, R6, R29, RZ, 0x3c, !PT ;  /* 0x0000001d06063212 */ /* 0x000fe200078e3cff */
[----:B------:R-:W3:Y:S01]  /*0d00*/  @P5 LDG.E R28, desc[UR12][R12.64+0x10c] ;  /* 0x00010c0c0c1c5981 */ /* 0x000ee2000c1e1900 */
[----:B----4-:R-:W-:-:S03]  /*0d10*/  @P4 LOP3.LUT R8, R8, R27, RZ, 0x3c, !PT ;  /* 0x0000001b08084212 */ /* 0x010fc600078e3cff */
[----:B------:R-:W4:Y:S01]  /*0d20*/  @P5 LDG.E R27, desc[UR12][R12.64+0x108] ;  /* 0x0001080c0c1b5981 */ /* 0x000f22000c1e1900 */
[----:B------:R-:W-:-:S03]  /*0d30*/  @P4 LOP3.LUT R9, R9, R26, RZ, 0x3c, !PT ;  /* 0x0000001a09094212 */ /* 0x000fc600078e3cff */
[----:B------:R-:W3:Y:S04]  /*0d40*/  @P5 LDG.E R26, desc[UR12][R12.64+0x104] ;  /* 0x0001040c0c1a5981 */ /* 0x000ee8000c1e1900 */
[----:B------:R-:W3:Y:S01]  /*0d50*/  @P4 LDG.E R29, desc[UR12][R12.64+0xfc] ;  /* 0x0000fc0c0c1d4981 */ /* 0x000ee2000c1e1900 */
[----:B--2---:R-:W-:-:S03]  /*0d60*/  @P4 LOP3.LUT R3, R3, R24, RZ, 0x3c, !PT ;  /* 0x0000001803034212 */ /* 0x004fc600078e3cff */
[----:B------:R-:W2:Y:S01]  /*0d70*/  @P4 LDG.E R24, desc[UR12][R12.64+0x100] ;  /* 0x0001000c0c184981 */ /* 0x000ea2000c1e1900 */
[----:B----4-:R-:W-:-:S03]  /*0d80*/  @P5 LOP3.LUT R8, R8, R27, RZ, 0x3c, !PT ;  /* 0x0000001b08085212 */ /* 0x010fc600078e3cff */
[----:B------:R-:W4:Y:S01]  /*0d90*/  @P5 LDG.E R27, desc[UR12][R12.64+0x110] ;  /* 0x0001100c0c1b5981 */ /* 0x000f22000c1e1900 */
[----:B---3--:R-:W-:-:S03]  /*0da0*/  @P5 LOP3.LUT R3, R3, R26, RZ, 0x3c, !PT ;  /* 0x0000001a03035212 */ /* 0x008fc600078e3cff */
[----:B------:R-:W3:Y:S01]  /*0db0*/  @P6 LDG.E R26, desc[UR12][R12.64+0x118] ;  /* 0x0001180c0c1a6981 */ /* 0x000ee2000c1e1900 */
[----:B--2---:R-:W-:-:S03]  /*0dc0*/  @P4 LOP3.LUT R7, R7, R24, RZ, 0x3c, !PT ;  /* 0x0000001807074212 */ /* 0x004fc600078e3cff */
[----:B------:R-:W2:Y:S01]  /*0dd0*/  @P5 LDG.E R24, desc[UR12][R12.64+0x114] ;  /* 0x0001140c0c185981 */ /* 0x000ea2000c1e1900 */
[----:B------:R-:W-:-:S03]  /*0de0*/  @P4 LOP3.LUT R6, R6, R29, RZ, 0x3c, !PT ;  /* 0x0000001d06064212 */ /* 0x000fc600078e3cff */
[----:B------:R-:W2:Y:S01]  /*0df0*/  @P6 LDG.E R29, desc[UR12][R12.64+0x11c] ;  /* 0x00011c0c0c1d6981 */ /* 0x000ea2000c1e1900 */
[----:B----4-:R-:W-:-:S03]  /*0e00*/  @P5 LOP3.LUT R6, R6, R27, RZ, 0x3c, !PT ;  /* 0x0000001b06065212 */ /* 0x010fc600078e3cff */
[----:B------:R-:W4:Y:S01]  /*0e10*/  @P6 LDG.E R27, desc[UR12][R12.64+0x124] ;  /* 0x0001240c0c1b6981 */ /* 0x000f22000c1e1900 */
[----:B---3--:R-:W-:-:S03]  /*0e20*/  @P6 LOP3.LUT R3, R3, R26, RZ, 0x3c, !PT ;  /* 0x0000001a03036212 */ /* 0x008fc600078e3cff */
[----:B------:R-:W3:Y:S01]  /*0e30*/  @P6 LDG.E R26, desc[UR12][R12.64+0x128] ;  /* 0x0001280c0c1a6981 */ /* 0x000ee2000c1e1900 */
[----:B--2---:R-:W-:-:S03]  /*0e40*/  @P5 LOP3.LUT R7, R7, R24, RZ, 0x3c, !PT ;  /* 0x0000001807075212 */ /* 0x004fc600078e3cff */
[----:B------:R-:W2:Y:S01]  /*0e50*/  @P6 LDG.E R24, desc[UR12][R12.64+0x120] ;  /* 0x0001200c0c186981 */ /* 0x000ea2000c1e1900 */
[----:B------:R-:W-:Y:S02]  /*0e60*/  @P5 LOP3.LUT R9, R9, R28, RZ, 0x3c, !PT ;  /* 0x0000001c09095212 */ /* 0x000fe400078e3cff */
[----:B------:R-:W-:Y:S01]  /*0e70*/  @P6 LOP3.LUT R8, R8, R29, RZ, 0x3c, !PT ;  /* 0x0000001d08086212 */ /* 0x000fe200078e3cff */
[----:B------:R-:W2:Y:S04]  /*0e80*/  @P0 LDG.E R28, desc[UR12][R12.64+0x12c] ;  /* 0x00012c0c0c1c0981 */ /* 0x000ea8000c1e1900 */
[----:B------:R-:W2:Y:S01]  /*0e90*/  @P0 LDG.E R29, desc[UR12][R12.64+0x138] ;  /* 0x0001380c0c1d0981 */ /* 0x000ea2000c1e1900 */
[----:B----4-:R-:W-:-:S03]  /*0ea0*/  @P6 LOP3.LUT R6, R6, R27, RZ, 0x3c, !PT ;  /* 0x0000001b06066212 */ /* 0x010fc600078e3cff */
[----:B------:R-:W4:Y:S01]  /*0eb0*/  @P0 LDG.E R27, desc[UR12][R12.64+0x130] ;  /* 0x0001300c0c1b0981 */ /* 0x000f22000c1e1900 */
[----:B---3--:R-:W-:-:S03]  /*0ec0*/  @P6 LOP3.LUT R7, R7, R26, RZ, 0x3c, !PT ;  /* 0x0000001a07076212 */ /* 0x008fc600078e3cff */
[----:B------:R-:W3:Y:S01]  /*0ed0*/  @P0 LDG.E R26, desc[UR12][R12.64+0x13c] ;  /* 0x00013c0c0c1a0981 */ /* 0x000ee2000c1e1900 */
[----:B------:R-:W-:Y:S01]  /*0ee0*/  VIADD R23, R23, 0x10 ;  /* 0x0000001017177836 */ /* 0x000fe20000000000 */
[----:B--2---:R-:W-:Y:S02]  /*0ef0*/  @P6 LOP3.LUT R9, R9, R24, RZ, 0x3c, !PT ;  /* 0x0000001809096212 */ /* 0x004fe400078e3cff */
[----:B------:R-:W2:Y:S02]  /*0f00*/  @P0 LDG.E R24, desc[UR12][R12.64+0x134] ;  /* 0x0001340c0c180981 */ /* 0x000ea4000c1e1900 */
[----:B------:R-:W-:Y:S02]  /*0f10*/  ISETP.NE.AND P1, PT, R23, 0x20, PT ;  /* 0x000000201700780c */ /* 0x000fe40003f25270 */
[----:B------:R-:W-:Y:S02]  /*0f20*/  @P0 LOP3.LUT R3, R3, R28, RZ, 0x3c, !PT ;  /* 0x0000001c03030212 */ /* 0x000fe400078e3cff */
[----:B------:R-:W-:-:S02]  /*0f30*/  @P0 LOP3.LUT R6, R6, R29, RZ, 0x3c, !PT ;  /* 0x0000001d06060212 */ /* 0x000fc400078e3cff */
[----:B----4-:R-:W-:Y:S02]  /*0f40*/  @P0 LOP3.LUT R8, R8, R27, RZ, 0x3c, !PT ;  /* 0x0000001b08080212 */ /* 0x010fe400078e3cff */
[----:B---3--:R-:W-:Y:S02]  /*0f50*/  @P0 LOP3.LUT R7, R7, R26, RZ, 0x3c, !PT ;  /* 0x0000001a07070212 */ /* 0x008fe400078e3cff */
[----:B--2---:R-:W-:-:S03]  /*0f60*/  @P0 LOP3.LUT R9, R9, R24, RZ, 0x3c, !PT ;  /* 0x0000001809090212 */ /* 0x004fc600078e3cff */
[----:B------:R-:W-:Y:S05]  /*0f70*/  @P1 BRA `(.L_x_35) ;  /* 0xfffffff4004c1947 */ /* 0x000fea000383ffff */
[----:B------:R-:W-:-:S05]  /*0f80*/  VIADD R21, R21, 0x1 ;  /* 0x0000000115157836 */ /* 0x000fca0000000000 */
[----:B------:R-:W-:-:S13]  /*0f90*/  ISETP.NE.AND P0, PT, R21, 0x5, PT ;  /* 0x000000051500780c */ /* 0x000fda0003f05270 */
[----:B------:R-:W-:Y:S05]  /*0fa0*/  @P0 BRA `(.L_x_36) ;  /* 0xfffffff400300947 */ /* 0x000fea000383ffff */
[----:B------:R0:W-:Y:S01]  /*0fb0*/  STG.E desc[UR12][R4.64+0x4], R3 ;  /* 0x0000040304007986 */ /* 0x0001e2000c10190c */
[----:B------:R-:W-:Y:S01]  /*0fc0*/  VIADD R18, R18, 0x1 ;  /* 0x0000000112127836 */ /* 0x000fe20000000000 */
[----:B------:R-:W-:Y:S02]  /*0fd0*/  LOP3.LUT R13, R19, 0x3, RZ, 0xc0, !PT ;  /* 0x00000003130d7812 */ /* 0x000fe400078ec0ff */
[----:B------:R0:W-:Y:S02]  /*0fe0*/  STG.E.64 desc[UR12][R4.64+0x8], R8 ;  /* 0x0000080804007986 */ /* 0x0001e4000c101b0c */
[----:B------:R-:W-:Y:S02]  /*0ff0*/  ISETP.GE.U32.AND P0, PT, R18, R13, PT ;  /* 0x0000000d1200720c */ /* 0x000fe40003f06070 */
[----:B------:R0:W-:Y:S11]  /*1000*/  STG.E.64 desc[UR12][R4.64+0x10], R6 ;  /* 0x0000100604007986 */ /* 0x0001f6000c101b0c */
[----:B------:R-:W-:Y:S05]  /*1010*/  @!P0 BRA `(.L_x_37) ;  /* 0xfffffff400048947 */ /* 0x000fea000383ffff */
.L_x_34:
[----:B------:R-:W-:Y:S05]  /*1020*/  BSYNC.RECONVERGENT B1 ;  /* 0x0000000000017941 */ /* 0x000fea0003800200 */
.L_x_33:
[----:B------:R-:W-:Y:S01]  /*1030*/  ISETP.GT.U32.AND P0, PT, R19, 0x3, PT ;  /* 0x000000031300780c */ /* 0x000fe20003f04070 */
[----:B------:R-:W-:Y:S01]  /*1040*/  VIADD R17, R17, 0x1 ;  /* 0x0000000111117836 */ /* 0x000fe20000000000 */
[--C-:B------:R-:W-:Y:S02]  /*1050*/  SHF.R.U64 R19, R19, 0x2, R2.reuse ;  /* 0x0000000213137819 */ /* 0x100fe40000001202 */
[----:B------:R-:W-:Y:S02]  /*1060*/  ISETP.GT.U32.AND.EX P0, PT, R2, RZ, PT, P0 ;  /* 0x000000ff0200720c */ /* 0x000fe40003f04100 */
[----:B------:R-:W-:-:S11]  /*1070*/  SHF.R.U32.HI R2, RZ, 0x2, R2 ;  /* 0x00000002ff027819 */ /* 0x000fd60000011602 */
[----:B------:R-:W-:Y:S05]  /*1080*/  @P0 BRA `(.L_x_38) ;  /* 0xfffffff000d00947 */ /* 0x000fea000383ffff */
.L_x_32:
[----:B------:R-:W-:Y:S05]  /*1090*/  BSYNC.RECONVERGENT B0 ;  /* 0x0000000000007941 */ /* 0x000fea0003800200 */
.L_x_31:
[----:B------:R-:W2:Y:S01]  /*10a0*/  LDCU.64 UR6, c[0x0][0x3b0] ;  /* 0x00007600ff0677ac */ /* 0x000ea20008000a00 */
[----:B-1----:R-:W-:Y:S01]  /*10b0*/  SHF.R.U32.HI R2, RZ, 0x2, R3 ;  /* 0x00000002ff027819 */ /* 0x002fe20000011603 */
[----:B------:R-:W-:Y:S01]  /*10c0*/  VIADD R16, R16, 0xd9fc63dd ;  /* 0xd9fc63dd10107836 */ /* 0x000fe20000000000 */
[----:B------:R-:W-:Y:S01]  /*10d0*/  STG.E.64 desc[UR12][R4.64+0x18], RZ ;  /* 0x000018ff04007986 */ /* 0x000fe2000c101b0c */
[----:B------:R-:W-:Y:S01]  /*10e0*/  IMAD.MOV.U32 R18, RZ, RZ, R9 ;  /* 0x000000ffff127224 */ /* 0x000fe200078e0009 */
[----:B------:R-:W-:Y:S01]  /*10f0*/  LOP3.LUT R2, R2, R3, RZ, 0x3c, !PT ;  /* 0x0000000302027212 */ /* 0x000fe200078e3cff */
[----:B0-----:R-:W-:Y:S01]  /*1100*/  IMAD.SHL.U32 R3, R7, 0x10, RZ ;  /* 0x0000001007037824 */ /* 0x001fe200078e00ff */
[----:B------:R-:W-:Y:S01]  /*1110*/  STG.E desc[UR12][R4.64+0x20], RZ ;  /* 0x000020ff04007986 */ /* 0x000fe2000c10190c */
[----:B------:R-:W-:Y:S01]  /*1120*/  IMAD.MOV.U32 R19, RZ, RZ, R6 ;  /* 0x000000ffff137224 */ /* 0x000fe200078e0006 */
[----:B------:R-:W-:Y:S01]  /*1130*/  BSSY.RECONVERGENT B0, `(.L_x_39) ;  /* 0x0000041000007945 */ /* 0x000fe20003800200 */
[----:B------:R-:W-:Y:S01]  /*1140*/  IMAD.SHL.U32 R10, R2, 0x2, RZ ;  /* 0x00000002020a7824 */ /* 0x000fe200078e00ff */
[----:B------:R-:W-:Y:S01]  /*1150*/  STG.E.64 desc[UR12][R4.64+0x28], RZ ;  /* 0x000028ff04007986 */ /* 0x000fe2000c101b0c */
[----:B------:R-:W-:-:S03]  /*1160*/  IMAD.MOV.U32 R17, RZ, RZ, R8 ;  /* 0x000000ffff117224 */ /* 0x000fc600078e0008 */
[----:B------:R-:W-:Y:S01]  /*1170*/  LOP3.LUT R10, R2, R10, R3, 0x96, !PT ;  /* 0x0000000a020a7212 */ /* 0x000fe200078e9603 */
[----:B------:R-:W-:Y:S01]  /*1180*/  STG.E.64 desc[UR12][R4.64+0x8], R18 ;  /* 0x0000081204007986 */ /* 0x000fe2000c101b0c */
[----:B--2---:R-:W0:Y:S02]  /*1190*/  I2F.U32.RP R12, UR6 ;  /* 0x00000006000c7d06 */ /* 0x004e240008209000 */
[----:B------:R-:W-:Y:S01]  /*11a0*/  LOP3.LUT R3, R10, R7, RZ, 0x3c, !PT ;  /* 0x000000070a037212 */ /* 0x000fe200078e3cff */
[----:B------:R-:W-:Y:S01]  /*11b0*/  IMAD.MOV.U32 R10, RZ, RZ, RZ ;  /* 0x000000ffff0a7224 */ /* 0x000fe200078e00ff */
[----:B------:R-:W-:Y:S01]  /*11c0*/  ISETP.NE.U32.AND P1, PT, RZ, UR6, PT ;  /* 0x00000006ff007c0c */ /* 0x000fe2000bf25070 */
[----:B------:R-:W-:Y:S02]  /*11d0*/  STG.E.64 desc[UR12][R4.64], R16 ;  /* 0x0000001004007986 */ /* 0x000fe4000c101b0c */
[----:B------:R-:W-:Y:S01]  /*11e0*/  IMAD.IADD R2, R3, 0x1, R16 ;  /* 0x0000000103027824 */ /* 0x000fe200078e0210 */
[----:B0-----:R-:W0:Y:S02]  /*11f0*/  MUFU.RCP R12, R12 ;  /* 0x0000000c000c7308 */ /* 0x001e240000001000 */
[----:B0-----:R-:W-:-:S02]  /*1200*/  VIADD R11, R12, 0xffffffe ;  /* 0x0ffffffe0c0b7836 */ /* 0x001fc40000000000 */
[----:B------:R-:W0:Y:S04]  /*1210*/  LDS R12, [UR5] ;  /* 0x00000005ff0c7984 */ /* 0x000e280008000800 */
[----:B------:R-:W1:Y:S02]  /*1220*/  F2I.FTZ.U32.TRUNC.NTZ R11, R11 ;  /* 0x0000000b000b7305 */ /* 0x000e64000021f000 */
[----:B-1----:R-:W-:-:S04]  /*1230*/  IMAD.MOV R13, RZ, RZ, -R11 ;  /* 0x000000ffff0d7224 */ /* 0x002fc800078e0a0b */
[----:B------:R-:W-:-:S04]  /*1240*/  IMAD R13, R13, UR6, RZ ;  /* 0x000000060d0d7c24 */ /* 0x000fc8000f8e02ff */
[----:B------:R-:W-:-:S06]  /*1250*/  IMAD.HI.U32 R11, R11, R13, R10 ;  /* 0x0000000d0b0b7227 */ /* 0x000fcc00078e000a */
[----:B------:R-:W-:-:S04]  /*1260*/  IMAD.HI.U32 R11, R11, R2, RZ ;  /* 0x000000020b0b7227 */ /* 0x000fc800078e00ff */
[----:B------:R-:W-:-:S04]  /*1270*/  IMAD.MOV R11, RZ, RZ, -R11 ;  /* 0x000000ffff0b7224 */ /* 0x000fc800078e0a0b */
[----:B------:R-:W-:Y:S02]  /*1280*/  IMAD R10, R11, UR6, R2 ;  /* 0x000000060b0a7c24 */ /* 0x000fe4000f8e0202 */
[----:B------:R-:W-:-:S03]  /*1290*/  IMAD.MOV.U32 R2, RZ, RZ, R7 ;  /* 0x000000ffff027224 */ /* 0x000fc600078e0007 */
[C---:B------:R-:W-:Y:S02]  /*12a0*/  ISETP.GE.U32.AND P0, PT, R10.reuse, UR6, PT ;  /* 0x000000060a007c0c */ /* 0x040fe4000bf06070 */
[----:B------:R1:W-:Y:S11]  /*12b0*/  STG.E.64 desc[UR12][R4.64+0x10], R2 ;  /* 0x0000100204007986 */ /* 0x0003f6000c101b0c */
[----:B------:R-:W-:-:S05]  /*12c0*/  @P0 VIADD R10, R10, -UR6 ;  /* 0x800000060a0a0c36 */ /* 0x000fca0008000000 */
[----:B------:R-:W-:-:S13]  /*12d0*/  ISETP.GE.U32.AND P0, PT, R10, UR6, PT ;  /* 0x000000060a007c0c */ /* 0x000fda000bf06070 */
[----:B------:R-:W-:Y:S01]  /*12e0*/  @P0 VIADD R10, R10, -UR6 ;  /* 0x800000060a0a0c36 */ /* 0x000fe20008000000 */
[----:B0-----:R-:W-:Y:S02]  /*12f0*/  ISETP.NE.AND P0, PT, R12, R15, PT ;  /* 0x0000000f0c00720c */ /* 0x001fe40003f05270 */
[----:B------:R-:W-:-:S05]  /*1300*/  @!P1 LOP3.LUT R10, RZ, UR6, RZ, 0x33, !PT ;  /* 0x00000006ff0a9c12 */ /* 0x000fca000f8e33ff */
[----:B------:R-:W-:-:S06]  /*1310*/  VIADD R7, R10, UR7 ;  /* 0x000000070a077c36 */ /* 0x000fcc0008000000 */
[----:B-1----:R-:W-:Y:S05]  /*1320*/  @P0 BRA `(.L_x_40) ;  /* 0x0000000000840947 */ /* 0x002fea0003800000 */
[----:B------:R-:W-:Y:S01]  /*1330*/  ISETP.GT.AND P0, PT, R7, 0x2, PT ;  /* 0x000000020700780c */ /* 0x000fe20003f04270 */
[----:B------:R-:W-:-:S12]  /*1340*/  BSSY.RECONVERGENT B1, `(.L_x_41) ;  /* 0x0000018000017945 */ /* 0x000fd80003800200 */
[----:B------:R-:W-:Y:S05]  /*1350*/  @P0 BRA `(.L_x_42) ;  /* 0x0000000000240947 */ /* 0x000fea0003800000 */
[----:B------:R-:W-:Y:S02]  /*1360*/  IMAD.MOV.U32 R2, RZ, RZ, -0x1 ;  /* 0xffffffffff027424 */ /* 0x000fe400078e00ff */
[----:B------:R-:W-:-:S03]  /*1370*/  IMAD.MOV.U32 R4, RZ, RZ, 0x9 ;  /* 0x00000009ff047424 */ /* 0x000fc600078e00ff */
[----:B------:R-:W-:-:S05]  /*1380*/  VIADDMNMX.U32 R2, R7, R2, 0x2, PT ;  /* 0x0000000207027446 */ /* 0x000fca0003800002 */
[----:B------:R-:W-:-:S04]  /*1390*/  IMAD.SHL.U32 R5, R2, 0x4, RZ ;  /* 0x0000000402057824 */ /* 0x000fc800078e00ff */
[----:B------:R-:W0:Y:S02]  /*13a0*/  LDC R2, c[0x2][R5] ;  /* 0x0080000005027b82 */ /* 0x000e240000000800 */
[----:B0-----:R-:W-:-:S04]  /*13b0*/  SHF.R.S32.HI R3, RZ, 0x1f, R2 ;  /* 0x0000001fff037819 */ /* 0x001fc80000011402 */
.L_x_100:
[----:B------:R-:W-:Y:S05]  /*13c0*/  BRX R2 -0x13d0                                     (*"BRANCH_TARGETS .L_x_43,.L_x_102,.L_x_103"*) ;  /* 0xffffffec020c7949 */ /* 0x000fea000383ffff */
.L_x_102:
[----:B------:R-:W-:Y:S01]  /*13d0*/  IMAD.MOV.U32 R4, RZ, RZ, 0xa ;  /* 0x0000000aff047424 */ /* 0x000fe200078e00ff */
[----:B------:R-:W-:Y:S06]  /*13e0*/  BRA `(.L_x_43) ;  /* 0x0000000000347947 */ /* 0x000fec0003800000 */
.L_x_42:
[----:B------:R-:W-:-:S05]  /*13f0*/  IMAD.MOV.U32 R2, RZ, RZ, -0x3 ;  /* 0xfffffffdff027424 */ /* 0x000fca00078e00ff */
[----:B------:R-:W-:-:S05]  /*1400*/  VIADDMNMX.U32 R2, R7, R2, 0x3, PT ;  /* 0x0000000307027446 */ /* 0x000fca0003800002 */
[----:B------:R-:W-:-:S04]  /*1410*/  IMAD.SHL.U32 R4, R2, 0x4, RZ ;  /* 0x0000000402047824 */ /* 0x000fc800078e00ff */
[----:B------:R-:W0:Y:S02]  /*1420*/  LDC R2, c[0x2][R4+0xc] ;  /* 0x0080030004027b82 */ /* 0x000e240000000800 */
[----:B0-----:R-:W-:-:S04]  /*1430*/  SHF.R.S32.HI R3, RZ, 0x1f, R2 ;  /* 0x0000001fff037819 */ /* 0x001fc80000011402 */
.L_x_104:
[----:B------:R-:W-:Y:S05]  /*1440*/  BRX R2 -0x1450                                     (*"BRANCH_TARGETS .L_x_105,.L_x_106,.L_x_107,.L_x_103"*) ;  /* 0xffffffe802ec7949 */ /* 0x000fea000383ffff */
.L_x_107:
[----:B------:R-:W-:Y:S01]  /*1450*/  IMAD.MOV.U32 R4, RZ, RZ, 0xd ;  /* 0x0000000dff047424 */ /* 0x000fe200078e00ff */
[----:B------:R-:W-:Y:S06]  /*1460*/  BRA `(.L_x_43) ;  /* 0x0000000000147947 */ /* 0x000fec0003800000 */
.L_x_105:
[----:B------:R-:W-:Y:S01]  /*1470*/  IMAD.MOV.U32 R4, RZ, RZ, 0xb ;  /* 0x0000000bff047424 */ /* 0x000fe200078e00ff */
[----:B------:R-:W-:Y:S06]  /*1480*/  BRA `(.L_x_43) ;  /* 0x00000000000c7947 */ /* 0x000fec0003800000 */
.L_x_106:
[----:B------:R-:W-:Y:S01]  /*1490*/  IMAD.MOV.U32 R4, RZ, RZ, 0xc ;  /* 0x0000000cff047424 */ /* 0x000fe200078e00ff */
[----:B------:R-:W-:Y:S06]  /*14a0*/  BRA `(.L_x_43) ;  /* 0x0000000000047947 */ /* 0x000fec0003800000 */
.L_x_103:
[----:B------:R-:W-:-:S07]  /*14b0*/  IMAD.MOV.U32 R4, RZ, RZ, 0xe ;  /* 0x0000000eff047424 */ /* 0x000fce00078e00ff */
.L_x_43:
[----:B------:R-:W-:Y:S05]  /*14c0*/  BSYNC.RECONVERGENT B1 ;  /* 0x0000000000017941 */ /* 0x000fea0003800200 */
.L_x_41:
[----:B------:R-:W0:Y:S01]  /*14d0*/  S2UR UR6, SR_CgaCtaId ;  /* 0x00000000000679c3 */ /* 0x000e220000008800 */
[----:B------:R-:W-:Y:S01]  /*14e0*/  UMOV UR4, 0x400 ;  /* 0x0000040000047882 */ /* 0x000fe20000000000 */
[----:B------:R-:W-:Y:S01]  /*14f0*/  IMAD.MOV.U32 R2, RZ, RZ, -0x1 ;  /* 0xffffffffff027424 */ /* 0x000fe200078e00ff */
[----:B0-----:R-:W-:-:S06]  /*1500*/  ULEA UR4, UR6, UR4, 0x18 ;  /* 0x0000000406047291 */ /* 0x001fcc000f8ec0ff */
[----:B------:R-:W-:-:S05]  /*1510*/  LEA R3, R15, UR4, 0x2 ;  /* 0x000000040f037c11 */ /* 0x000fca000f8e10ff */
[----:B------:R0:W-:Y:S04]  /*1520*/  STS [R3], R4 ;  /* 0x0000000403007388 */ /* 0x0001e80000000800 */
[----:B------:R0:W-:Y:S02]  /*1530*/  STS [UR5], R2 ;  /* 0x00000002ff007988 */ /* 0x0001e40008000805 */
.L_x_40:
[----:B------:R-:W-:Y:S05]  /*1540*/  BSYNC.RECONVERGENT B0 ;  /* 0x0000000000007941 */ /* 0x000fea0003800200 */
.L_x_39:
[----:B------:R-:W1:Y:S02]  /*1550*/  LDCU.64 UR6, c[0x0][0x388] ;  /* 0x00007100ff0677ac */ /* 0x000e640008000a00 */
[----:B-1----:R-:W-:-:S04]  /*1560*/  UIMAD UR8, UR7, UR6, URZ ;  /* 0x00000006070872a4 */ /* 0x002fc8000f8e02ff */
[----:B------:R-:W-:Y:S01]  /*1570*/  UISETP.GE.AND UP0, UPT, UR8, 0x2, UPT ;  /* 0x000000020800788c */ /* 0x000fe2000bf06270 */
[----:B------:R-:W-:Y:S08]  /*1580*/  BAR.SYNC.DEFER_BLOCKING 0x0 ;  /* 0x0000000000007b1d */ /* 0x000ff00000010000 */
[----:B------:R-:W-:Y:S05]  /*1590*/  BRA.U !UP0, `(.L_x_44) ;  /* 0x0000000508c47547 */ /* 0x000fea000b800000 */
[----:B------:R-:W1:Y:S01]  /*15a0*/  S2UR UR7, SR_CgaCtaId ;  /* 0x00000000000779c3 */ /* 0x000e620000008800 */
[----:B------:R-:W-:Y:S01]  /*15b0*/  UIADD3 UR9, UPT, UPT, UR8, -0x2, URZ ;  /* 0xfffffffe08097890 */ /* 0x000fe2000fffe0ff */
[----:B------:R-:W-:Y:S01]  /*15c0*/  UMOV UR4, 0x400 ;  /* 0x0000040000047882 */ /* 0x000fe20000000000 */
[----:B------:R-:W-:Y:S02]  /*15d0*/  UIADD3 UR6, UPT, UPT, UR8, -0x1, URZ ;  /* 0xffffffff08067890 */ /* 0x000fe4000fffe0ff */
[----:B------:R-:W-:Y:S02]  /*15e0*/  UISETP.GE.U32.AND UP0, UPT, UR9, 0x7, UPT ;  /* 0x000000070900788c */ /* 0x000fe4000bf06070 */
[----:B------:R-:W-:Y:S02]  /*15f0*/  ULOP3.LUT UR10, UR6, 0x7, URZ, 0xc0, !UPT ;  /* 0x00000007060a7892 */ /* 0x000fe4000f8ec0ff */
[----:B-1----:R-:W-:-:S03]  /*1600*/  ULEA UR7, UR7, UR4, 0x18 ;  /* 0x0000000407077291 */ /* 0x002fc6000f8ec0ff */
[----:B------:R-:W-:-:S03]  /*1610*/  UMOV UR4, 0x1 ;  /* 0x0000000100047882 */ /* 0x000fc60000000000 */
[----:B0-----:R-:W-:Y:S01]  /*1620*/  LEA R2, R15, UR7, 0x2 ;  /* 0x000000070f027c11 */ /* 0x001fe2000f8e10ff */
[----:B------:R-:W-:Y:S06]  /*1630*/  BRA.U !UP0, `(.L_x_45) ;  /* 0x0000000108cc7547 */ /* 0x000fec000b800000 */
[----:B------:R-:W-:Y:S02]  /*1640*/  ULOP3.LUT UR4, UR6, 0xfffffff8, URZ, 0xc0, !UPT ;  /* 0xfffffff806047892 */ /* 0x000fe4000f8ec0ff */
[----:B------:R-:W-:Y:S02]  /*1650*/  ULEA UR5, UR8, UR7, 0x2 ;  /* 0x0000000708057291 */ /* 0x000fe4000f8e10ff */
[----:B------:R-:W-:Y:S02]  /*1660*/  UIADD3 UR7, UPT, UPT, -UR4, URZ, URZ ;  /* 0x000000ff04077290 */ /* 0x000fe4000fffe1ff */
[----:B------:R-:W-:Y:S01]  /*1670*/  UIADD3 UR9, UPT, UPT, UR5, 0x10, URZ ;  /* 0x0000001005097890 */ /* 0x000fe2000fffe0ff */
[----:B------:R-:W-:-:S11]  /*1680*/  UMOV UR4, URZ ;  /* 0x000000ff00047c82 */ /* 0x000fd60008000000 */
.L_x_46:
[----:B------:R-:W0:Y:S01]  /*1690*/  LDS R4, [UR9+-0xc] ;  /* 0xfffff409ff047984 */ /* 0x000e220008000800 */
[----:B------:R-:W-:Y:S02]  /*16a0*/  UIADD3 UR7, UPT, UPT, UR7, 0x8, URZ ;  /* 0x0000000807077890 */ /* 0x000fe4000fffe0ff */
[----:B------:R-:W-:Y:S02]  /*16b0*/  UIADD3 UR4, UPT, UPT, UR4, 0x8, URZ ;  /* 0x0000000804047890 */ /* 0x000fe4000fffe0ff */
[----:B------:R-:W-:Y:S01]  /*16c0*/  UISETP.NE.AND UP0, UPT, UR7, URZ, UPT ;  /* 0x000000ff0700728c */ /* 0x000fe2000bf05270 */
[----:B0-----:R-:W-:-:S13]  /*16d0*/  ISETP.NE.AND P0, PT, R4, R15, PT ;  /* 0x0000000f0400720c */ /* 0x001fda0003f05270 */
[----:B------:R-:W-:-:S05]  /*16e0*/  @!P0 IMAD.MOV.U32 R3, RZ, RZ, -0x1 ;  /* 0xffffffffff038424 */ /* 0x000fca00078e00ff */
[----:B------:R-:W-:Y:S04]  /*16f0*/  @!P0 STS [R2], R3 ;  /* 0x0000000302008388 */ /* 0x000fe80000000800 */
[----:B------:R-:W0:Y:S04]  /*1700*/  LDS R4, [UR9+-0x8] ;  /* 0xfffff809ff047984 */ /* 0x000e280008000800 */
[----:B------:R-:W-:Y:S01]  /*1710*/  @!P0 STS [UR9+-0xc], R3 ;  /* 0xfffff403ff008988 */ /* 0x000fe20008000809 */
[----:B0-----:R-:W-:-:S13]  /*1720*/  ISETP.NE.AND P1, PT, R4, R15, PT ;  /* 0x0000000f0400720c */ /* 0x001fda0003f25270 */
[----:B------:R-:W-:-:S05]  /*1730*/  @!P1 IMAD.MOV.U32 R5, RZ, RZ, -0x1 ;  /* 0xffffffffff059424 */ /* 0x000fca00078e00ff */
[----:B------:R-:W-:Y:S04]  /*1740*/  @!P1 STS [R2], R5 ;  /* 0x0000000502009388 */ /* 0x000fe80000000800 */
[----:B------:R-:W0:Y:S04]  /*1750*/  LDS R4, [UR9+-0x4] ;  /* 0xfffffc09ff047984 */ /* 0x000e280008000800 */
[----:B------:R-:W-:Y:S01]  /*1760*/  @!P1 STS [UR9+-0x8], R5 ;  /* 0xfffff805ff009988 */ /* 0x000fe20008000809 */
[----:B0-----:R-:W-:-:S13]  /*1770*/  ISETP.NE.AND P0, PT, R4, R15, PT ;  /* 0x0000000f0400720c */ /* 0x001fda0003f05270 */
[----:B-1----:R-:W-:-:S05]  /*1780*/  @!P0 IMAD.MOV.U32 R7, RZ, RZ, -0x1 ;  /* 0xffffffffff078424 */ /* 0x002fca00078e00ff */
[----:B------:R-:W-:Y:S04]  /*1790*/  @!P0 STS [R2], R7 ;  /* 0x0000000702008388 */ /* 0x000fe80000000800 */
[----:B------:R-:W0:Y:S04]  /*17a0*/  LDS R4, [UR9] ;  /* 0x00000009ff047984 */ /* 0x000e280008000800 */
[----:B------:R-:W-:Y:S01]  /*17b0*/  @!P0 STS [UR9+-0x4], R7 ;  /* 0xfffffc07ff008988 */ /* 0x000fe20008000809 */
[----:B0-----:R-:W-:-:S13]  /*17c0*/  ISETP.NE.AND P1, PT, R4, R15, PT ;  /* 0x0000000f0400720c */ /* 0x001fda0003f25270 */
[----:B------:R-:W-:-:S05]  /*17d0*/  @!P1 IMAD.MOV.U32 R9, RZ, RZ, -0x1 ;  /* 0xffffffffff099424 */ /* 0x000fca00078e00ff */
[----:B------:R-:W-:Y:S04]  /*17e0*/  @!P1 STS [R2], R9 ;  /* 0x0000000902009388 */ /* 0x000fe80000000800 */
[----:B------:R-:W0:Y:S04]  /*17f0*/  LDS R4, [UR9+0x4] ;  /* 0x00000409ff047984 */ /* 0x000e280008000800 */
[----:B------:R-:W-:Y:S01]  /*1800*/  @!P1 STS [UR9], R9 ;  /* 0x00000009ff009988 */ /* 0x000fe20008000809 */
[----:B0-----:R-:W-:-:S13]  /*1810*/  ISETP.NE.AND P0, PT, R4, R15, PT ;  /* 0x0000000f0400720c */ /* 0x001fda0003f05270 */
[----:B------:R-:W-:-:S05]  /*1820*/  @!P0 IMAD.MOV.U32 R3, RZ, RZ, -0x1 ;  /* 0xffffffffff038424 */ /* 0x000fca00078e00ff */
[----:B------:R-:W-:Y:S04]  /*1830*/  @!P0 STS [R2], R3 ;  /* 0x0000000302008388 */ /* 0x000fe80000000800 */
[----:B------:R-:W0:Y:S04]  /*1840*/  LDS R4, [UR9+0x8] ;  /* 0x00000809ff047984 */ /* 0x000e280008000800 */
[----:B------:R-:W-:Y:S01]  /*1850*/  @!P0 STS [UR9+0x4], R3 ;  /* 0x00000403ff008988 */ /* 0x000fe20008000809 */
        /* <DEDUP_REMOVED lines=9> */
[----:B------:R1:W-:Y:S01]  /*18f0*/  @!P0 STS [UR9+0xc], R7 ;  /* 0x00000c07ff008988 */ /* 0x0003e20008000809 */
[----:B0-----:R-:W-:-:S13]  /*1900*/  ISETP.NE.AND P1, PT, R4, R15, PT ;  /* 0x0000000f0400720c */ /* 0x001fda0003f25270 */
[----:B------:R-:W-:-:S05]  /*1910*/  @!P1 IMAD.MOV.U32 R9, RZ, RZ, -0x1 ;  /* 0xffffffffff099424 */ /* 0x000fca00078e00ff */
[----:B------:R1:W-:Y:S04]  /*1920*/  @!P1 STS [R2], R9 ;  /* 0x0000000902009388 */ /* 0x0003e80000000800 */
[----:B------:R1:W-:Y:S01]  /*1930*/  @!P1 STS [UR9+0x10], R9 ;  /* 0x00001009ff009988 */ /* 0x0003e20008000809 */
[----:B------:R-:W-:Y:S01]  /*1940*/  UIADD3 UR9, UPT, UPT, UR9, 0x20, URZ ;  /* 0x0000002009097890 */ /* 0x000fe2000fffe0ff */
[----:B------:R-:W-:Y:S11]  /*1950*/  BRA.U UP0, `(.L_x_46) ;  /* 0xfffffffd004c7547 */ /* 0x000ff6000b83ffff */
[----:B------:R-:W-:-:S12]  /*1960*/  UIADD3 UR4, UPT, UPT, UR4, 0x1, URZ ;  /* 0x0000000104047890 */ /* 0x000fd8000fffe0ff */
.L_x_45:
[----:B------:R-:W-:-:S09]  /*1970*/  UISETP.NE.AND UP0, UPT, UR10, URZ, UPT ;  /* 0x000000ff0a00728c */ /* 0x000fd2000bf05270 */
[----:B------:R-:W-:Y:S05]  /*1980*/  BRA.U !UP0, `(.L_x_44) ;  /* 0x0000000108c87547 */ /* 0x000fea000b800000 */
[----:B------:R-:W-:Y:S02]  /*1990*/  UISETP.GE.U32.AND UP0, UPT, UR10, 0x4, UPT ;  /* 0x000000040a00788c */ /* 0x000fe4000bf06070 */
[----:B------:R-:W-:-:S04]  /*19a0*/  ULOP3.LUT UR7, UR6, 0x3, URZ, 0xc0, !UPT ;  /* 0x0000000306077892 */ /* 0x000fc8000f8ec0ff */
[----:B------:R-:W-:-:S03]  /*19b0*/  UISETP.NE.AND UP1, UPT, UR7, URZ, UPT ;  /* 0x000000ff0700728c */ /* 0x000fc6000bf25270 */
[----:B------:R-:W-:Y:S08]  /*19c0*/  BRA.U !UP0, `(.L_x_47) ;  /* 0x0000000108587547 */ /* 0x000ff0000b800000 */
[----:B------:R-:W-:Y:S02]  /*19d0*/  ULEA UR9, UR4, UR5, 0x2 ;  /* 0x0000000504097291 */ /* 0x000fe4000f8e10ff */
[----:B------:R-:W-:-:S07]  /*19e0*/  UIADD3 UR4, UPT, UPT, UR4, 0x4, URZ ;  /* 0x0000000404047890 */ /* 0x000fce000fffe0ff */
[----:B------:R-:W0:Y:S02]  /*19f0*/  LDS R4, [UR9] ;  /* 0x00000009ff047984 */ /* 0x000e240008000800 */
        /* <DEDUP_REMOVED lines=11> */
[----:B-1----:R-:W-:-:S05]  /*1ab0*/  @!P0 IMAD.MOV.U32 R7, RZ, RZ, -0x1 ;  /* 0xffffffffff078424 */ /* 0x002fca00078e00ff */
[----:B------:R-:W-:Y:S04]  /*1ac0*/  @!P0 STS [R2], R7 ;  /* 0x0000000702008388 */ /* 0x000fe80000000800 */
[----:B------:R-:W0:Y:S04]  /*1ad0*/  LDS R4, [UR9+0xc] ;  /* 0x00000c09ff047984 */ /* 0x000e280008000800 */
[----:B------:R2:W-:Y:S01]  /*1ae0*/  @!P0 STS [UR9+0x8], R7 ;  /* 0x00000807ff008988 */ /* 0x0005e20008000809 */
[----:B0-----:R-:W-:-:S13]  /*1af0*/  ISETP.NE.AND P1, PT, R4, R15, PT ;  /* 0x0000000f0400720c */ /* 0x001fda0003f25270 */
[----:B------:R-:W-:-:S05]  /*1b00*/  @!P1 IMAD.MOV.U32 R9, RZ, RZ, -0x1 ;  /* 0xffffffffff099424 */ /* 0x000fca00078e00ff */
[----:B------:R2:W-:Y:S04]  /*1b10*/  @!P1 STS [R2], R9 ;  /* 0x0000000902009388 */ /* 0x0005e80000000800 */
[----:B------:R2:W-:Y:S02]  /*1b20*/  @!P1 STS [UR9+0xc], R9 ;  /* 0x00000c09ff009988 */ /* 0x0005e40008000809 */
.L_x_47:
[----:B------:R-:W-:Y:S05]  /*1b30*/  BRA.U !UP1, `(.L_x_44) ;  /* 0x00000001095c7547 */ /* 0x000fea000b800000 */
[----:B------:R-:W-:Y:S02]  /*1b40*/  UISETP.NE.AND UP0, UPT, UR7, 0x1, UPT ;  /* 0x000000010700788c */ /* 0x000fe4000bf05270 */
[----:B------:R-:W-:-:S04]  /*1b50*/  ULOP3.LUT UR6, UR6, 0x1, URZ, 0xc0, !UPT ;  /* 0x0000000106067892 */ /* 0x000fc8000f8ec0ff */
[----:B------:R-:W-:-:S03]  /*1b60*/  UISETP.NE.U32.AND UP1, UPT, UR6, 0x1, UPT ;  /* 0x000000010600788c */ /* 0x000fc6000bf25070 */
        /* <DEDUP_REMOVED lines=8> */
[----:B------:R3:W-:Y:S01]  /*1bf0*/  @!P0 STS [UR6], R3 ;  /* 0x00000003ff008988 */ /* 0x0007e20008000806 */
[----:B0-----:R-:W-:-:S13]  /*1c00*/  ISETP.NE.AND P1, PT, R4, R15, PT ;  /* 0x0000000f0400720c */ /* 0x001fda0003f25270 */
[----:B------:R-:W-:-:S05]  /*1c10*/  @!P1 IMAD.MOV.U32 R5, RZ, RZ, -0x1 ;  /* 0xffffffffff059424 */ /* 0x000fca00078e00ff */
[----:B------:R3:W-:Y:S04]  /*1c20*/  @!P1 STS [R2], R5 ;  /* 0x0000000502009388 */ /* 0x0007e80000000800 */
[----:B------:R3:W-:Y:S02]  /*1c30*/  @!P1 STS [UR6+0x4], R5 ;  /* 0x00000405ff009988 */ /* 0x0007e40008000806 */
.L_x_48:
[----:B------:R-:W-:Y:S05]  /*1c40*/  BRA.U UP1, `(.L_x_44) ;  /* 0x0000000101187547 */ /* 0x000fea000b800000 */
[----:B------:R-:W-:-:S09]  /*1c50*/  ULEA UR4, UR4, UR5, 0x2 ;  /* 0x0000000504047291 */ /* 0x000fd2000f8e10ff */
[----:B------:R-:W0:Y:S02]  /*1c60*/  LDS R4, [UR4] ;  /* 0x00000004ff047984 */ /* 0x000e240008000800 */
[----:B0-----:R-:W-:-:S13]  /*1c70*/  ISETP.NE.AND P0, PT, R4, R15, PT ;  /* 0x0000000f0400720c */ /* 0x001fda0003f05270 */
[----:B---3--:R-:W-:-:S05]  /*1c80*/  @!P0 IMAD.MOV.U32 R3, RZ, RZ, -0x1 ;  /* 0xffffffffff038424 */ /* 0x008fca00078e00ff */
[----:B------:R4:W-:Y:S04]  /*1c90*/  @!P0 STS [R2], R3 ;  /* 0x0000000302008388 */ /* 0x0009e80000000800 */
[----:B------:R4:W-:Y:S02]  /*1ca0*/  @!P0 STS [UR4], R3 ;  /* 0x00000003ff008988 */ /* 0x0009e40008000804 */
.L_x_44:
[----:B------:R-:W-:Y:S01]  /*1cb0*/  ISETP.GE.AND P1, PT, R14, UR8, PT ;  /* 0x000000080e007c0c */ /* 0x000fe2000bf26270 */
[----:B------:R-:W-:Y:S01]  /*1cc0*/  BSSY.RECONVERGENT B0, `(.L_x_49) ;  /* 0x0000011000007945 */ /* 0x000fe20003800200 */
[----:B------:R-:W-:-:S11]  /*1cd0*/  ISETP.NE.AND P0, PT, R25, RZ, PT ;  /* 0x000000ff1900720c */ /* 0x000fd60003f05270 */
[C---:B0-----:R-:W-:Y:S01]  /*1ce0*/  @!P1 LEA R4, R0.reuse, UR5, 0x2 ;  /* 0x0000000500049c11 */ /* 0x041fe2000f8e10ff */
[----:B-1234-:R-:W0:Y:S04]  /*1cf0*/  @!P1 LDC.64 R2, c[0x0][0x390] ;  /* 0x0000e400ff029b82 */ /* 0x01ee280000000a00 */
[----:B------:R1:W2:Y:S01]  /*1d00*/  @!P1 LDS R9, [R4] ;  /* 0x0000000004099984 */ /* 0x0002a20000000800 */
[----:B0-----:R-:W-:Y:S01]  /*1d10*/  @!P1 IMAD.WIDE R2, R0, 0x4, R2 ;  /* 0x0000000400029825 */ /* 0x001fe200078e0202 */
[----:B-12---:R-:W-:Y:S06]  /*1d20*/  @!P0 BRA `(.L_x_50) ;  /* 0x0000000000288947 */ /* 0x006fec0003800000 */
[----:B------:R-:W0:Y:S01]  /*1d30*/  S2UR UR6, SR_CgaCtaId ;  /* 0x00000000000679c3 */ /* 0x000e220000008800 */
[----:B------:R-:W-:Y:S01]  /*1d40*/  UMOV UR4, 0x400 ;  /* 0x0000040000047882 */ /* 0x000fe20000000000 */
[----:B------:R-:W-:Y:S01]  /*1d50*/  SHF.R.S32.HI R0, RZ, 0x1f, R15 ;  /* 0x0000001fff007819 */ /* 0x000fe2000001140f */
[----:B0-----:R-:W-:Y:S01]  /*1d60*/  ULEA UR4, UR6, UR4, 0x18 ;  /* 0x0000000406047291 */ /* 0x001fe2000f8ec0ff */
[----:B------:R-:W0:Y:S05]  /*1d70*/  LDCU.64 UR6, c[0x0][0x380] ;  /* 0x00007000ff0677ac */ /* 0x000e2a0008000a00 */
[----:B------:R-:W-:-:S06]  /*1d80*/  LEA R7, R15, UR4, 0x2 ;  /* 0x000000040f077c11 */ /* 0x000fcc000f8e10ff */
[----:B------:R-:W1:Y:S01]  /*1d90*/  LDS R7, [R7] ;  /* 0x0000000007077984 */ /* 0x000e620000000800 */
[----:B0-----:R-:W-:-:S04]  /*1da0*/  LEA R4, P0, R15, UR6, 0x2 ;  /* 0x000000060f047c11 */ /* 0x001fc8000f8010ff */
[----:B------:R-:W-:-:S05]  /*1db0*/  LEA.HI.X R5, R15, UR7, R0, 0x2, P0 ;  /* 0x000000070f057c11 */ /* 0x000fca00080f1400 */
[----:B-1----:R0:W-:Y:S04]  /*1dc0*/  STG.E desc[UR12][R4.64], R7 ;  /* 0x0000000704007986 */ /* 0x0021e8000c10190c */
.L_x_50:
[----:B------:R-:W-:Y:S05]  /*1dd0*/  BSYNC.RECONVERGENT B0 ;  /* 0x0000000000007941 */ /* 0x000fea0003800200 */
.L_x_49:
[----:B------:R-:W-:Y:S01]  /*1de0*/  @!P1 STG.E desc[UR12][R2.64], R9 ;  /* 0x0000000902009986 */ /* 0x000fe2000c10190c */
[----:B------:R-:W-:Y:S06]  /*1df0*/  BAR.SYNC.DEFER_BLOCKING 0x0 ;  /* 0x0000000000007b1d */ /* 0x000fec0000010000 */
[----:B------:R-:W-:Y:S05]  /*1e00*/  EXIT ;  /* 0x000000000000794d */ /* 0x000fea0003800000 */
.L_x_51:
        /* <DEDUP_REMOVED lines=15> */
.L_x_115:


//--------------------- .text._Z9eliminar6PiiiS_ii --------------------------
	.section	.text._Z9eliminar6PiiiS_ii,"ax",@progbits
	.align	128
        .global         _Z9eliminar6PiiiS_ii
        .type           _Z9eliminar6PiiiS_ii,@function
        .size           _Z9eliminar6PiiiS_ii,(.L_x_116 - _Z9eliminar6PiiiS_ii)
        .other          _Z9eliminar6PiiiS_ii,@"STO_CUDA_ENTRY STV_DEFAULT"
_Z9eliminar6PiiiS_ii:
.text._Z9eliminar6PiiiS_ii:
[----:B------:R-:W-:Y:S01]  /*0000*/  LDC R1, c[0x0][0x37c] ;  /* 0x0000df00ff017b82 */ /* 0x000fe20000000800 */
[----:B------:R-:W0:Y:S07]  /*0010*/  S2R R4, SR_TID.X ;  /* 0x0000000000047919 */ /* 0x000e2e0000002100 */
[----:B------:R-:W1:Y:S01]  /*0020*/  LDC.64 R14, c[0x0][0x388] ;  /* 0x0000e200ff0e7b82 */ /* 0x000e620000000a00 */
[----:B------:R-:W0:Y:S01]  /*0030*/  LDCU UR6, c[0x0][0x360] ;  /* 0x00006c00ff0677ac */ /* 0x000e220008000800 */
[----:B------:R-:W0:Y:S01]  /*0040*/  S2R R11, SR_TID.Y ;  /* 0x00000000000b7919 */ /* 0x000e220000002200 */
[----:B------:R-:W2:Y:S05]  /*0050*/  LDCU.64 UR4, c[0x0][0x358] ;  /* 0x00006b00ff0477ac */ /* 0x000eaa0008000a00 */
[----:B------:R-:W3:Y:S01]  /*0060*/  LDC.64 R2, c[0x0][0x390] ;  /* 0x0000e400ff027b82 */ /* 0x000ee20000000a00 */
[----:B-1----:R-:W-:-:S02]  /*0070*/  IMAD R13, R15, R14, RZ ;  /* 0x0000000e0f0d7224 */ /* 0x002fc400078e02ff */
[----:B0-----:R-:W-:-:S04]  /*0080*/  IMAD R5, R11, UR6, R4 ;  /* 0x000000060b057c24 */ /* 0x001fc8000f8e0204 */
[C---:B---3--:R-:W-:Y:S01]  /*0090*/  IMAD.WIDE.U32 R2, R5.reuse, 0x4, R2 ;  /* 0x0000000405027825 */ /* 0x048fe200078e0002 */
[----:B------:R-:W-:-:S13]  /*00a0*/  ISETP.GE.AND P1, PT, R5, R13, PT ;  /* 0x0000000d0500720c */ /* 0x000fda0003f26270 */
[----:B--2---:R-:W2:Y:S01]  /*00b0*/  @!P1 LDG.E R7, desc[UR4][R2.64] ;  /* 0x0000000402079981 */ /* 0x004ea2000c1e1900 */
[----:B------:R-:W-:Y:S01]  /*00c0*/  MOV R12, 0x400 ;  /* 0x00000400000c7802 */ /* 0x000fe20000000f00 */
[----:B------:R-:W0:Y:S01]  /*00d0*/  S2UR UR7, SR_CTAID.Y ;  /* 0x00000000000779c3 */ /* 0x000e220000002600 */
[----:B------:R-:W-:Y:S01]  /*00e0*/  ISETP.GE.AND P2, PT, R13, 0x2, PT ;  /* 0x000000020d00780c */ /* 0x000fe20003f46270 */
[----:B------:R-:W1:Y:S06]  /*00f0*/  S2R R9, SR_CgaCtaId ;  /* 0x0000000000097919 */ /* 0x000e6c0000008800 */
[----:B------:R-:W0:Y:S01]  /*0100*/  LDC R6, c[0x0][0x364] ;  /* 0x0000d900ff067b82 */ /* 0x000e220000000800 */
[----:B-1----:R-:W-:-:S02]  /*0110*/  LEA R12, R9, R12, 0x18 ;  /* 0x0000000c090c7211 */ /* 0x002fc400078ec0ff */
[----:B------:R-:W1:Y:S03]  /*0120*/  S2R R9, SR_CTAID.X ;  /* 0x0000000000097919 */ /* 0x000e660000002500 */
[----:B------:R-:W-:Y:S02]  /*0130*/  IMAD R0, R5, 0x4, R12 ;  /* 0x0000000405007824 */ /* 0x000fe400078e020c */
[----:B-1----:R-:W-:Y:S02]  /*0140*/  IMAD R14, R9, UR6, R4 ;  /* 0x00000006090e7c24 */ /* 0x002fe4000f8e0204 */
[----:B0-----:R-:W-:Y:S01]  /*0150*/  IMAD R4, R6, UR7, R11 ;  /* 0x0000000706047c24 */ /* 0x001fe2000f8e020b */
[----:B------:R-:W0:Y:S03]  /*0160*/  LDC.64 R8, c[0x0][0x398] ;  /* 0x0000e600ff087b82 */ /* 0x000e260000000a00 */
[----:B------:R-:W-:-:S02]  /*0170*/  IMAD R14, R4, R15, R14 ;  /* 0x0000000f040e7224 */ /* 0x000fc400078e020e */
[----:B0-----:R-:W-:Y:S01]  /*0180*/  IMAD R15, R8, R15, R9 ;  /* 0x0000000f080f7224 */ /* 0x001fe200078e0209 */
[----:B--2---:R-:W-:Y:S02]  /*0190*/  @!P1 STS [R0], R7 ;  /* 0x0000000700009388 */ /* 0x004fe40000000800 */
[----:B------:R-:W-:Y:S06]  /*01a0*/  BAR.SYNC.DEFER_BLOCKING 0x0 ;  /* 0x0000000000007b1d */ /* 0x000fec0000010000 */
[----:B------:R-:W0:Y:S02]  /*01b0*/  LDS R5, [R12] ;  /* 0x000000000c057984 */ /* 0x000e240000000800 */
[----:B0-----:R-:W-:-:S13]  /*01c0*/  ISETP.NE.AND P0, PT, R5, R14, PT ;  /* 0x0000000e0500720c */ /* 0x001fda0003f05270 */
[----:B------:R-:W0:Y:S01]  /*01d0*/  @!P0 LDC.64 R4, c[0x0][0x380] ;  /* 0x0000e000ff048b82 */ /* 0x000e220000000a00 */
[----:B------:R-:W-:Y:S02]  /*01e0*/  @!P0 IMAD.MOV.U32 R7, RZ, RZ, 0x8 ;  /* 0x00000008ff078424 */ /* 0x000fe400078e00ff */
[----:B------:R-:W-:-:S05]  /*01f0*/  @!P0 IMAD.MOV.U32 R9, RZ, RZ, -0x1 ;  /* 0xffffffffff098424 */ /* 0x000fca00078e00ff */
[----:B------:R1:W-:Y:S01]  /*0200*/  @!P0 STS [R12], R9 ;  /* 0x000000090c008388 */ /* 0x0003e20000000800 */
[----:B0-----:R-:W-:-:S05]  /*0210*/  @!P0 IMAD.WIDE R4, R15, 0x4, R4 ;  /* 0x000000040f048825 */ /* 0x001fca00078e0204 */
[----:B------:R1:W-:Y:S01]  /*0220*/  @!P0 STG.E desc[UR4][R4.64], R7 ;  /* 0x0000000704008986 */ /* 0x0003e2000c101904 */
[----:B------:R-:W-:Y:S01]  /*0230*/  PLOP3.LUT P0, PT, PT, PT, PT, 0x80, 0x8 ;  /* 0x000000000008781c */ /* 0x000fe20003f0f070 */
[----:B------:R-:W-:-:S12]  /*0240*/  @!P2 BRA `(.L_x_52) ;  /* 0x000000040068a947 */ /* 0x000fd80003800000 */
[C---:B-1----:R-:W-:Y:S01]  /*0250*/  VIADD R4, R13.reuse, 0xfffffffe ;  /* 0xfffffffe0d047836 */ /* 0x042fe20000000000 */
[----:B------:R-:W-:Y:S01]  /*0260*/  PRMT R19, RZ, 0x7610, R19 ;  /* 0x00007610ff137816 */ /* 0x000fe20000000013 */
[----:B------:R-:W-:Y:S02]  /*0270*/  VIADD R13, R13, 0xffffffff ;  /* 0xffffffff0d0d7836 */ /* 0x000fe40000000000 */
[----:B------:R-:W-:Y:S01]  /*0280*/  IMAD.MOV.U32 R17, RZ, RZ, 0x1 ;  /* 0x00000001ff117424 */ /* 0x000fe200078e00ff */
[----:B------:R-:W-:Y:S02]  /*0290*/  ISETP.GE.U32.AND P0, PT, R4, 0x7, PT ;  /* 0x000000070400780c */ /* 0x000fe40003f06070 */
[----:B------:R-:W-:-:S11]  /*02a0*/  LOP3.LUT R20, R13, 0x7, RZ, 0xc0, !PT ;  /* 0x000000070d147812 */ /* 0x000fd600078ec0ff */
[----:B------:R-:W-:Y:S05]  /*02b0*/  @!P0 BRA `(.L_x_53) ;  /* 0x0000000000908947 */ /* 0x000fea0003800000 */
[----:B------:R-:W-:Y:S01]  /*02c0*/  VIADD R16, R12, 0x10 ;  /* 0x000000100c107836 */ /* 0x000fe20000000000 */
[----:B------:R-:W-:Y:S01]  /*02d0*/  LOP3.LUT R18, R13, 0xfffffff8, RZ, 0xc0, !PT ;  /* 0xfffffff80d127812 */ /* 0x000fe200078ec0ff */
[----:B------:R-:W-:Y:S01]  /*02e0*/  IMAD.MOV.U32 R17, RZ, RZ, RZ ;  /* 0x000000ffff117224 */ /* 0x000fe200078e00ff */
[----:B------:R-:W-:-:S07]  /*02f0*/  PRMT R19, RZ, 0x7610, R19 ;  /* 0x00007610ff137816 */ /* 0x000fce0000000013 */
.L_x_54:
[----:B------:R-:W0:Y:S04]  /*0300*/  LDS.128 R4, [R16+-0x10] ;  /* 0xfffff00010047984 */ /* 0x000e280000000c00 */
[----:B------:R-:W1:Y:S04]  /*0310*/  LDS.128 R8, [R16] ;  /* 0x0000000010087984 */ /* 0x000e680000000c00 */
[----:B------:R2:W3:Y:S02]  /*0320*/  LDS R21, [R16+0x10] ;  /* 0x0000100010157984 */ /* 0x0004e40000000800 */
[----:B--2---:R-:W-:Y:S01]  /*0330*/  VIADD R16, R16, 0x20 ;  /* 0x0000002010107836 */ /* 0x004fe20000000000 */
[----:B0-----:R-:W-:-:S02]  /*0340*/  ISETP.NE.AND P0, PT, R5, R14, PT ;  /* 0x0000000e0500720c */ /* 0x001fc40003f05270 */
[-C--:B------:R-:W-:Y:S02]  /*0350*/  ISETP.NE.AND P5, PT, R6, R14.reuse, PT ;  /* 0x0000000e0600720c */ /* 0x080fe40003fa5270 */
[----:B------:R-:W-:Y:S02]  /*0360*/  SEL R19, R19, 0x1, P0 ;  /* 0x0000000113137807 */ /* 0x000fe40000000000 */
[-C--:B------:R-:W-:Y:S02]  /*0370*/  ISETP.NE.AND P4, PT, R7, R14.reuse, PT ;  /* 0x0000000e0700720c */ /* 0x080fe40003f85270 */
[-C--:B-1----:R-:W-:Y:S02]  /*0380*/  ISETP.NE.AND P3, PT, R8, R14.reuse, PT ;  /* 0x0000000e0800720c */ /* 0x082fe40003f65270 */
[-C--:B------:R-:W-:Y:S02]  /*0390*/  ISETP.NE.AND P2, PT, R9, R14.reuse, PT ;  /* 0x0000000e0900720c */ /* 0x080fe40003f45270 */
[----:B------:R-:W-:Y:S01]  /*03a0*/  SEL R19, R19, 0x1, P5 ;  /* 0x0000000113137807 */ /* 0x000fe20002800000 */
[C---:B------:R-:W-:Y:S01]  /*03b0*/  @!P0 VIADD R15, R17.reuse, 0x1 ;  /* 0x00000001110f8836 */ /* 0x040fe20000000000 */
[-C--:B------:R-:W-:Y:S01]  /*03c0*/  ISETP.NE.AND P0, PT, R10, R14.reuse, PT ;  /* 0x0000000e0a00720c */ /* 0x080fe20003f05270 */
[----:B------:R-:W-:Y:S01]  /*03d0*/  @!P5 VIADD R15, R17, 0x2 ;  /* 0x00000002110fd836 */ /* 0x000fe20000000000 */
[----:B------:R-:W-:-:S02]  /*03e0*/  ISETP.NE.AND P5, PT, R11, R14, PT ;  /* 0x0000000e0b00720c */ /* 0x000fc40003fa5270 */
[----:B------:R-:W-:Y:S01]  /*03f0*/  SEL R19, R19, 0x1, P4 ;  /* 0x0000000113137807 */ /* 0x000fe20002000000 */
[C---:B------:R-:W-:Y:S02]  /*0400*/  @!P4 VIADD R15, R17.reuse, 0x3 ;  /* 0x00000003110fc836 */ /* 0x040fe40000000000 */
[----:B------:R-:W-:Y:S01]  /*0410*/  @!P3 VIADD R15, R17, 0x4 ;  /* 0x00000004110fb836 */ /* 0x000fe20000000000 */
[----:B------:R-:W-:Y:S01]  /*0420*/  SEL R19, R19, 0x1, P3 ;  /* 0x0000000113137807 */ /* 0x000fe20001800000 */
[----:B------:R-:W-:-:S03]  /*0430*/  @!P2 VIADD R15, R17, 0x5 ;  /* 0x00000005110fa836 */ /* 0x000fc60000000000 */
[----:B------:R-:W-:Y:S01]  /*0440*/  SEL R19, R19, 0x1, P2 ;  /* 0x0000000113137807 */ /* 0x000fe20001000000 */
[C---:B------:R-:W-:Y:S02]  /*0450*/  @!P0 VIADD R15, R17.reuse, 0x6 ;  /* 0x00000006110f8836 */ /* 0x040fe40000000000 */
[----:B------:R-:W-:Y:S01]  /*0460*/  @!P5 VIADD R15, R17, 0x7 ;  /* 0x00000007110fd836 */ /* 0x000fe20000000000 */
[----:B------:R-:W-:Y:S01]  /*0470*/  SEL R19, R19, 0x1, P0 ;  /* 0x0000000113137807 */ /* 0x000fe20000000000 */
[----:B------:R-:W-:Y:S01]  /*0480*/  VIADD R17, R17, 0x8 ;  /* 0x0000000811117836 */ /* 0x000fe20000000000 */
[----:B---3--:R-:W-:Y:S02]  /*0490*/  ISETP.NE.AND P0, PT, R21, R14, PT ;  /* 0x0000000e1500720c */ /* 0x008fe40003f05270 */
[----:B------:R-:W-:Y:S02]  /*04a0*/  SEL R19, R19, 0x1, P5 ;  /* 0x0000000113137807 */ /* 0x000fe40002800000 */
[----:B------:R-:W-:-:S02]  /*04b0*/  ISETP.NE.AND P2, PT, R17, R18, PT ;  /* 0x000000121100720c */ /* 0x000fc40003f45270 */
[----:B------:R-:W-:Y:S02]  /*04c0*/  SEL R19, R19, 0x1, P0 ;  /* 0x0000000113137807 */ /* 0x000fe40000000000 */
[----:B------:R-:W-:-:S09]  /*04d0*/  SEL R15, R17, R15, !P0 ;  /* 0x0000000f110f7207 */ /* 0x000fd20004000000 */
[----:B------:R-:W-:Y:S05]  /*04e0*/  @P2 BRA `(.L_x_54) ;  /* 0xfffffffc00842947 */ /* 0x000fea000383ffff */
[----:B------:R-:W-:-:S07]  /*04f0*/  VIADD R17, R17, 0x1 ;  /* 0x0000000111117836 */ /* 0x000fce0000000000 */
.L_x_53:
[----:B------:R-:W-:-:S13]  /*0500*/  ISETP.NE.AND P0, PT, R20, RZ, PT ;  /* 0x000000ff1400720c */ /* 0x000fda0003f05270 */
[----:B------:R-:W-:Y:S05]  /*0510*/  @!P0 BRA `(.L_x_55) ;  /* 0x0000000000ac8947 */ /* 0x000fea0003800000 */
[----:B------:R-:W-:Y:S02]  /*0520*/  ISETP.GE.U32.AND P2, PT, R20, 0x4, PT ;  /* 0x000000041400780c */ /* 0x000fe40003f46070 */
[----:B------:R-:W-:-:S04]  /*0530*/  LOP3.LUT R6, R13, 0x3, RZ, 0xc0, !PT ;  /* 0x000000030d067812 */ /* 0x000fc800078ec0ff */
[----:B------:R-:W-:-:S07]  /*0540*/  ISETP.NE.AND P0, PT, R6, RZ, PT ;  /* 0x000000ff0600720c */ /* 0x000fce0003f05270 */
[----:B------:R-:W-:Y:S06]  /*0550*/  @!P2 BRA `(.L_x_56) ;  /* 0x000000000048a947 */ /* 0x000fec0003800000 */
[----:B------:R-:W-:-:S05]  /*0560*/  IMAD R4, R17, 0x4, R12 ;  /* 0x0000000411047824 */ /* 0x000fca00078e020c */
[----:B------:R-:W0:Y:S04]  /*0570*/  LDS R7, [R4+0x4] ;  /* 0x0000040004077984 */ /* 0x000e280000000800 */
[----:B------:R-:W1:Y:S04]  /*0580*/  LDS R5, [R4] ;  /* 0x0000000004057984 */ /* 0x000e680000000800 */
[----:B------:R-:W2:Y:S04]  /*0590*/  LDS R9, [R4+0x8] ;  /* 0x0000080004097984 */ /* 0x000ea80000000800 */
[----:B------:R-:W3:Y:S01]  /*05a0*/  LDS R11, [R4+0xc] ;  /* 0x00000c00040b7984 */ /* 0x000ee20000000800 */
[----:B0-----:R-:W-:-:S02]  /*05b0*/  ISETP.NE.AND P3, PT, R7, R14, PT ;  /* 0x0000000e0700720c */ /* 0x001fc40003f65270 */
[-C--:B-1----:R-:W-:Y:S02]  /*05c0*/  ISETP.NE.AND P2, PT, R5, R14.reuse, PT ;  /* 0x0000000e0500720c */ /* 0x082fe40003f45270 */
[-C--:B--2---:R-:W-:Y:S02]  /*05d0*/  ISETP.NE.AND P4, PT, R9, R14.reuse, PT ;  /* 0x0000000e0900720c */ /* 0x084fe40003f85270 */
[----:B------:R-:W-:Y:S02]  /*05e0*/  SEL R19, R19, 0x1, P2 ;  /* 0x0000000113137807 */ /* 0x000fe40001000000 */
[----:B---3--:R-:W-:Y:S02]  /*05f0*/  ISETP.NE.AND P5, PT, R11, R14, PT ;  /* 0x0000000e0b00720c */ /* 0x008fe40003fa5270 */
[----:B------:R-:W-:Y:S02]  /*0600*/  SEL R19, R19, 0x1, P3 ;  /* 0x0000000113137807 */ /* 0x000fe40001800000 */
[C---:B------:R-:W-:Y:S01]  /*0610*/  SEL R15, R17.reuse, R15, !P2 ;  /* 0x0000000f110f7207 */ /* 0x040fe20005000000 */
[----:B------:R-:W-:Y:S01]  /*0620*/  @!P3 VIADD R15, R17, 0x1 ;  /* 0x00000001110fb836 */ /* 0x000fe20000000000 */
[----:B------:R-:W-:-:S03]  /*0630*/  SEL R19, R19, 0x1, P4 ;  /* 0x0000000113137807 */ /* 0x000fc60002000000 */
[----:B------:R-:W-:Y:S01]  /*0640*/  @!P4 VIADD R15, R17, 0x2 ;  /* 0x00000002110fc836 */ /* 0x000fe20000000000 */
[----:B------:R-:W-:-:S03]  /*0650*/  SEL R19, R19, 0x1, P5 ;  /* 0x0000000113137807 */ /* 0x000fc60002800000 */
[C---:B------:R-:W-:Y:S02]  /*0660*/  @!P5 VIADD R15, R17.reuse, 0x3 ;  /* 0x00000003110fd836 */ /* 0x040fe40000000000 */
[----:B------:R-:W-:-:S07]  /*0670*/  VIADD R17, R17, 0x4 ;  /* 0x0000000411117836 */ /* 0x000fce0000000000 */
.L_x_56:
[----:B------:R-:W-:Y:S05]  /*0680*/  @!P0 BRA `(.L_x_55) ;  /* 0x0000000000508947 */ /* 0x000fea0003800000 */
[----:B------:R-:W-:Y:S02]  /*0690*/  ISETP.NE.AND P0, PT, R6, 0x1, PT ;  /* 0x000000010600780c */ /* 0x000fe40003f05270 */
[----:B------:R-:W-:-:S04]  /*06a0*/  LOP3.LUT R13, R13, 0x1, RZ, 0xc0, !PT ;  /* 0x000000010d0d7812 */ /* 0x000fc800078ec0ff */
[----:B------:R-:W-:-:S07]  /*06b0*/  ISETP.NE.U32.AND P2, PT, R13, 0x1, PT ;  /* 0x000000010d00780c */ /* 0x000fce0003f45070 */
[----:B------:R-:W-:Y:S06]  /*06c0*/  @!P0 BRA `(.L_x_57) ;  /* 0x0000000000288947 */ /* 0x000fec0003800000 */
[----:B------:R-:W-:-:S05]  /*06d0*/  IMAD R4, R17, 0x4, R12 ;  /* 0x0000000411047824 */ /* 0x000fca00078e020c */
[----:B------:R-:W0:Y:S04]  /*06e0*/  LDS R7, [R4+0x4] ;  /* 0x0000040004077984 */ /* 0x000e280000000800 */
[----:B------:R-:W1:Y:S01]  /*06f0*/  LDS R5, [R4] ;  /* 0x0000000004057984 */ /* 0x000e620000000800 */
[-C--:B0-----:R-:W-:Y:S02]  /*0700*/  ISETP.NE.AND P3, PT, R7, R14.reuse, PT ;  /* 0x0000000e0700720c */ /* 0x081fe40003f65270 */
[----:B-1----:R-:W-:-:S04]  /*0710*/  ISETP.NE.AND P0, PT, R5, R14, PT ;  /* 0x0000000e0500720c */ /* 0x002fc80003f05270 */
[----:B------:R-:W-:Y:S02]  /*0720*/  SEL R19, R19, 0x1, P0 ;  /* 0x0000000113137807 */ /* 0x000fe40000000000 */
[----:B------:R-:W-:Y:S02]  /*0730*/  SEL R15, R17, R15, !P0 ;  /* 0x0000000f110f7207 */ /* 0x000fe40004000000 */
[----:B------:R-:W-:-:S03]  /*0740*/  SEL R19, R19, 0x1, P3 ;  /* 0x0000000113137807 */ /* 0x000fc60001800000 */
[C---:B------:R-:W-:Y:S02]  /*0750*/  @!P3 VIADD R15, R17.reuse, 0x1 ;  /* 0x00000001110fb836 */ /* 0x040fe40000000000 */
[----:B------:R-:W-:-:S07]  /*0760*/  VIADD R17, R17, 0x2 ;  /* 0x0000000211117836 */ /* 0x000fce0000000000 */
.L_x_57:
[----:B------:R-:W-:-:S05]  /*0770*/  @!P2 IMAD R4, R17, 0x4, R12 ;  /* 0x000000041104a824 */ /* 0x000fca00078e020c */
[----:B------:R-:W0:Y:S02]  /*0780*/  @!P2 LDS R5, [R4] ;  /* 0x000000000405a984 */ /* 0x000e240000000800 */
[----:B0-----:R-:W-:-:S04]  /*0790*/  @!P2 ISETP.NE.AND P0, PT, R5, R14, PT ;  /* 0x0000000e0500a20c */ /* 0x001fc80003f05270 */
[----:B------:R-:W-:Y:S02]  /*07a0*/  @!P2 SEL R5, R19, 0x1, P0 ;  /* 0x000000011305a807 */ /* 0x000fe40000000000 */
[----:B------:R-:W-:Y:S02]  /*07b0*/  @!P2 SEL R15, R17, R15, !P0 ;  /* 0x0000000f110fa207 */ /* 0x000fe40004000000 */
[----:B------:R-:W-:-:S07]  /*07c0*/  @!P2 PRMT R19, R5, 0x7610, R19 ;  /* 0x000076100513a816 */ /* 0x000fce0000000013 */
.L_x_55:
[----:B------:R-:W-:-:S04]  /*07d0*/  LOP3.LUT P0, RZ, R19, 0xff, RZ, 0xc0, !PT ;  /* 0x000000ff13ff7812 */ /* 0x000fc8000780c0ff */
[----:B------:R-:W-:-:S13]  /*07e0*/  PLOP3.LUT P0, PT, P0, PT, PT, 0x8, 0x80 ;  /* 0x000000000080781c */ /* 0x000fda000070e170 */
.L_x_52:
[----:B-1----:R-:W0:Y:S01]  /*07f0*/  @!P0 LDC.64 R4, c[0x0][0x380] ;  /* 0x0000e000ff048b82 */ /* 0x002e220000000a00 */
[----:B------:R-:W-:Y:S02]  /*0800*/  @!P0 IMAD R12, R15, 0x4, R12 ;  /* 0x000000040f0c8824 */ /* 0x000fe400078e020c */
[----:B------:R-:W-:-:S05]  /*0810*/  @!P0 IMAD.MOV.U32 R7, RZ, RZ, -0x1 ;  /* 0xffffffffff078424 */ /* 0x000fca00078e00ff */
[----:B------:R1:W-:Y:S01]  /*0820*/  @!P0 STS [R12], R7 ;  /* 0x000000070c008388 */ /* 0x0003e20000000800 */
[----:B0-----:R-:W-:-:S05]  /*0830*/  @!P0 IMAD.WIDE R14, R14, 0x4, R4 ;  /* 0x000000040e0e8825 */ /* 0x001fca00078e0204 */
[----:B------:R1:W-:Y:S01]  /*0840*/  @!P0 STG.E desc[UR4][R14.64], R7 ;  /* 0x000000070e008986 */ /* 0x0003e2000c101904 */
[----:B------:R-:W-:Y:S05]  /*0850*/  @P1 EXIT ;  /* 0x000000000000194d */ /* 0x000fea0003800000 */
[----:B------:R-:W0:Y:S04]  /*0860*/  LDS R5, [R0] ;  /* 0x0000000000057984 */ /* 0x000e280000000800 */
[----:B0-----:R-:W-:Y:S01]  /*0870*/  STG.E desc[UR4][R2.64], R5 ;  /* 0x0000000502007986 */ /* 0x001fe2000c101904 */
[----:B------:R-:W-:Y:S05]  /*0880*/  EXIT ;  /* 0x000000000000794d */ /* 0x000fea0003800000 */
.L_x_58:
        /* <DEDUP_REMOVED lines=15> */
.L_x_116:


//--------------------- .text._Z9eliminar5PiiiS_ii --------------------------
	.section	.text._Z9eliminar5PiiiS_ii,"ax",@progbits
	.align	128
        .global         _Z9eliminar5PiiiS_ii
        .type           _Z9eliminar5PiiiS_ii,@function
        .size           _Z9eliminar5PiiiS_ii,(.L_x_117 - _Z9eliminar5PiiiS_ii)
        .other          _Z9eliminar5PiiiS_ii,@"STO_CUDA_ENTRY STV_DEFAULT"
_Z9eliminar5PiiiS_ii:
.text._Z9eliminar5PiiiS_ii:
[----:B------:R-:W-:Y:S01]  /*0000*/  LDC R1, c[0x0][0x37c] ;  /* 0x0000df00ff017b82 */ /* 0x000fe20000000800 */
[----:B------:R-:W0:Y:S07]  /*0010*/  S2R R10, SR_TID.X ;  /* 0x00000000000a7919 */ /* 0x000e2e0000002100 */
[----:B------:R-:W1:Y:S01]  /*0020*/  LDC.64 R2, c[0x0][0x388] ;  /* 0x0000e200ff027b82 */ /* 0x000e620000000a00 */
[----:B------:R-:W0:Y:S01]  /*0030*/  LDCU UR6, c[0x0][0x360] ;  /* 0x00006c00ff0677ac */ /* 0x000e220008000800 */
[----:B------:R-:W0:Y:S01]  /*0040*/  S2R R13, SR_TID.Y ;  /* 0x00000000000d7919 */ /* 0x000e220000002200 */
[----:B------:R-:W2:Y:S01]  /*0050*/  LDCU.64 UR4, c[0x0][0x358] ;  /* 0x00006b00ff0477ac */ /* 0x000ea20008000a00 */
[----:B-1----:R-:W-:-:S02]  /*0060*/  IMAD R4, R3, R2, RZ ;  /* 0x0000000203047224 */ /* 0x002fc400078e02ff */
[----:B0-----:R-:W-:-:S05]  /*0070*/  IMAD R5, R13, UR6, R10 ;  /* 0x000000060d057c24 */ /* 0x001fca000f8e020a */
[----:B------:R-:W-:-:S13]  /*0080*/  ISETP.GE.AND P0, PT, R5, R4, PT ;  /* 0x000000040500720c */ /* 0x000fda0003f06270 */
[----:B------:R-:W0:Y:S02]  /*0090*/  @!P0 LDC.64 R6, c[0x0][0x390] ;  /* 0x0000e400ff068b82 */ /* 0x000e240000000a00 */
[----:B0-----:R-:W-:-:S05]  /*00a0*/  @!P0 IMAD.WIDE.U32 R6, R5, 0x4, R6 ;  /* 0x0000000405068825 */ /* 0x001fca00078e0006 */
[----:B--2---:R0:W2:Y:S01]  /*00b0*/  @!P0 LDG.E R8, desc[UR4][R6.64] ;  /* 0x0000000406088981 */ /* 0x0040a2000c1e1900 */
[----:B------:R-:W-:Y:S01]  /*00c0*/  MOV R0, 0x400 ;  /* 0x0000040000007802 */ /* 0x000fe20000000f00 */
[----:B------:R-:W0:Y:S01]  /*00d0*/  S2UR UR7, SR_CTAID.Y ;  /* 0x00000000000779c3 */ /* 0x000e220000002600 */
[----:B------:R-:W1:Y:S01]  /*00e0*/  S2R R9, SR_CgaCtaId ;  /* 0x0000000000097919 */ /* 0x000e620000008800 */
[----:B------:R-:W3:Y:S06]  /*00f0*/  S2R R11, SR_CTAID.X ;  /* 0x00000000000b7919 */ /* 0x000eec0000002500 */
[----:B------:R-:W0:Y:S02]  /*0100*/  LDC R12, c[0x0][0x364] ;  /* 0x0000d900ff0c7b82 */ /* 0x000e240000000800 */
[----:B0-----:R-:W-:Y:S01]  /*0110*/  IMAD R6, R12, UR7, R13 ;  /* 0x000000070c067c24 */ /* 0x001fe2000f8e020d */
[----:B-1----:R-:W-:-:S05]  /*0120*/  LEA R0, R9, R0, 0x18 ;  /* 0x0000000009007211 */ /* 0x002fca00078ec0ff */
[----:B------:R-:W0:Y:S01]  /*0130*/  LDC.64 R12, c[0x0][0x398] ;  /* 0x0000e600ff0c7b82 */ /* 0x000e220000000a00 */
[----:B---3--:R-:W-:Y:S02]  /*0140*/  IMAD R2, R11, UR6, R10 ;  /* 0x000000060b027c24 */ /* 0x008fe4000f8e020a */
[----:B------:R-:W-:Y:S02]  /*0150*/  @!P0 IMAD R5, R5, 0x4, R0 ;  /* 0x0000000405058824 */ /* 0x000fe400078e0200 */
[----:B------:R-:W-:-:S03]  /*0160*/  IMAD R2, R6, R3, R2 ;  /* 0x0000000306027224 */ /* 0x000fc600078e0202 */
[----:B--2---:R-:W-:Y:S01]  /*0170*/  @!P0 STS [R5], R8 ;  /* 0x0000000805008388 */ /* 0x004fe20000000800 */
[----:B------:R-:W-:Y:S06]  /*0180*/  BAR.SYNC.DEFER_BLOCKING 0x0 ;  /* 0x0000000000007b1d */ /* 0x000fec0000010000 */
[----:B------:R-:W1:Y:S02]  /*0190*/  LDS R9, [R0] ;  /* 0x0000000000097984 */ /* 0x000e640000000800 */
[----:B-1----:R-:W-:-:S13]  /*01a0*/  ISETP.NE.AND P0, PT, R9, R2, PT ;  /* 0x000000020900720c */ /* 0x002fda0003f05270 */
[----:B------:R-:W1:Y:S08]  /*01b0*/  @!P0 LDC.64 R6, c[0x0][0x390] ;  /* 0x0000e400ff068b82 */ /* 0x000e700000000a00 */
[----:B------:R-:W2:Y:S01]  /*01c0*/  @!P0 LDC.64 R8, c[0x0][0x380] ;  /* 0x0000e000ff088b82 */ /* 0x000ea20000000a00 */
[----:B-1----:R-:W2:Y:S01]  /*01d0*/  @!P0 LDG.E R11, desc[UR4][R6.64] ;  /* 0x00000004060b8981 */ /* 0x002ea2000c1e1900 */
[----:B------:R-:W-:Y:S01]  /*01e0*/  ISETP.GE.AND P1, PT, R4, 0x2, PT ;  /* 0x000000020400780c */ /* 0x000fe20003f26270 */
[----:B------:R-:W-:-:S02]  /*01f0*/  @!P0 IMAD.MOV.U32 R5, RZ, RZ, 0x7 ;  /* 0x00000007ff058424 */ /* 0x000fc400078e00ff */
[----:B0-----:R-:W-:Y:S02]  /*0200*/  IMAD R12, R12, R3, R13 ;  /* 0x000000030c0c7224 */ /* 0x001fe400078e020d */
[----:B--2---:R-:W-:-:S04]  /*0210*/  @!P0 IMAD.WIDE R8, R11, 0x4, R8 ;  /* 0x000000040b088825 */ /* 0x004fc800078e0208 */
[----:B------:R-:W-:Y:S01]  /*0220*/  @!P0 IMAD.MOV.U32 R11, RZ, RZ, -0x1 ;  /* 0xffffffffff0b8424 */ /* 0x000fe200078e00ff */
[----:B------:R0:W-:Y:S04]  /*0230*/  @!P0 STG.E desc[UR4][R8.64], R5 ;  /* 0x0000000508008986 */ /* 0x0001e8000c101904 */
[----:B------:R0:W-:Y:S01]  /*0240*/  @!P0 STG.E desc[UR4][R6.64], R11 ;  /* 0x0000000b06008986 */ /* 0x0001e2000c101904 */
[----:B------:R-:W-:Y:S01]  /*0250*/  PLOP3.LUT P0, PT, PT, PT, PT, 0x80, 0x8 ;  /* 0x000000000008781c */ /* 0x000fe20003f0f070 */
[----:B------:R-:W-:-:S12]  /*0260*/  @!P1 BRA `(.L_x_59) ;  /* 0x0000000400689947 */ /* 0x000fd80003800000 */
[----:B------:R-:W-:Y:S01]  /*0270*/  VIADD R3, R4, 0xfffffffe ;  /* 0xfffffffe04037836 */ /* 0x000fe20000000000 */
[----:B------:R-:W-:Y:S01]  /*0280*/  PRMT R13, RZ, 0x7610, R13 ;  /* 0x00007610ff0d7816 */ /* 0x000fe2000000000d */
[----:B0-----:R-:W-:-:S03]  /*0290*/  IMAD.MOV.U32 R5, RZ, RZ, 0x1 ;  /* 0x00000001ff057424 */ /* 0x001fc600078e00ff */
[----:B------:R-:W-:Y:S01]  /*02a0*/  ISETP.GE.U32.AND P0, PT, R3, 0x7, PT ;  /* 0x000000070300780c */ /* 0x000fe20003f06070 */
[----:B------:R-:W-:-:S05]  /*02b0*/  VIADD R3, R4, 0xffffffff ;  /* 0xffffffff04037836 */ /* 0x000fca0000000000 */
[----:B------:R-:W-:-:S07]  /*02c0*/  LOP3.LUT R16, R3, 0x7, RZ, 0xc0, !PT ;  /* 0x0000000703107812 */ /* 0x000fce00078ec0ff */
[----:B------:R-:W-:Y:S05]  /*02d0*/  @!P0 BRA `(.L_x_60) ;  /* 0x0000000000908947 */ /* 0x000fea0003800000 */
[----:B------:R-:W-:Y:S01]  /*02e0*/  VIADD R15, R0, 0x10 ;  /* 0x00000010000f7836 */ /* 0x000fe20000000000 */
[----:B------:R-:W-:Y:S01]  /*02f0*/  LOP3.LUT R14, R3, 0xfffffff8, RZ, 0xc0, !PT ;  /* 0xfffffff8030e7812 */ /* 0x000fe200078ec0ff */
[----:B------:R-:W-:Y:S01]  /*0300*/  IMAD.MOV.U32 R17, RZ, RZ, RZ ;  /* 0x000000ffff117224 */ /* 0x000fe200078e00ff */
[----:B------:R-:W-:-:S07]  /*0310*/  PRMT R13, RZ, 0x7610, R13 ;  /* 0x00007610ff0d7816 */ /* 0x000fce000000000d */
.L_x_61:
        /* <DEDUP_REMOVED lines=32> */
.L_x_60:
        /* <DEDUP_REMOVED lines=24> */
.L_x_63:
        /* <DEDUP_REMOVED lines=15> */
.L_x_64:
[----:B------:R-:W-:-:S05]  /*0790*/  @!P1 IMAD R0, R5, 0x4, R0 ;  /* 0x0000000405009824 */ /* 0x000fca00078e0200 */
[----:B------:R-:W0:Y:S02]  /*07a0*/  @!P1 LDS R3, [R0] ;  /* 0x0000000000039984 */ /* 0x000e240000000800 */
[----:B0-----:R-:W-:-:S04]  /*07b0*/  @!P1 ISETP.NE.AND P0, PT, R3, R2, PT ;  /* 0x000000020300920c */ /* 0x001fc80003f05270 */
[----:B------:R-:W-:Y:S02]  /*07c0*/  @!P1 SEL R3, R13, 0x1, P0 ;  /* 0x000000010d039807 */ /* 0x000fe40000000000 */
[----:B------:R-:W-:Y:S02]  /*07d0*/  @!P1 SEL R12, R5, R12, !P0 ;  /* 0x0000000c050c9207 */ /* 0x000fe40004000000 */
[----:B------:R-:W-:-:S07]  /*07e0*/  @!P1 PRMT R13, R3, 0x7610, R13 ;  /* 0x00007610030d9816 */ /* 0x000fce000000000d */
.L_x_62:
[----:B------:R-:W-:-:S04]  /*07f0*/  LOP3.LUT P0, RZ, R13, 0xff, RZ, 0xc0, !PT ;  /* 0x000000ff0dff7812 */ /* 0x000fc8000780c0ff */
[----:B------:R-:W-:-:S13]  /*0800*/  PLOP3.LUT P0, PT, P0, PT, PT, 0x8, 0x80 ;  /* 0x000000000080781c */ /* 0x000fda000070e170 */
.L_x_59:
[----:B------:R-:W-:Y:S05]  /*0810*/  @P0 EXIT ;  /* 0x000000000000094d */ /* 0x000fea0003800000 */
[----:B0-----:R-:W0:Y:S01]  /*0820*/  LDC.64 R4, c[0x0][0x380] ;  /* 0x0000e000ff047b82 */ /* 0x001e220000000a00 */
[----:B------:R-:W-:-:S07]  /*0830*/  IMAD.MOV.U32 R9, RZ, RZ, -0x1 ;  /* 0xffffffffff097424 */ /* 0x000fce00078e00ff */
[----:B------:R-:W1:Y:S01]  /*0840*/  LDC.64 R6, c[0x0][0x390] ;  /* 0x0000e400ff067b82 */ /* 0x000e620000000a00 */
[----:B0-----:R-:W-:-:S05]  /*0850*/  IMAD.WIDE R2, R2, 0x4, R4 ;  /* 0x0000000402027825 */ /* 0x001fca00078e0204 */
[----:B------:R-:W-:Y:S01]  /*0860*/  STG.E desc[UR4][R2.64], R9 ;  /* 0x0000000902007986 */ /* 0x000fe2000c101904 */
[----:B-1----:R-:W-:-:S05]  /*0870*/  IMAD.WIDE R12, R12, 0x4, R6 ;  /* 0x000000040c0c7825 */ /* 0x002fca00078e0206 */
[----:B------:R-:W-:Y:S01]  /*0880*/  STG.E desc[UR4][R12.64], R9 ;  /* 0x000000090c007986 */ /* 0x000fe2000c101904 */
[----:B------:R-:W-:Y:S05]  /*0890*/  EXIT ;  /* 0x000000000000794d */ /* 0x000fea0003800000 */
.L_x_65:
        /* <DEDUP_REMOVED lines=14> */
.L_x_117:


//--------------------- .text._Z23eliminar_iguales_juntosPiiiS_ --------------------------
	.section	.text._Z23eliminar_iguales_juntosPiiiS_,"ax",@progbits
	.align	128
        .global         _Z23eliminar_iguales_juntosPiiiS_
        .type           _Z23eliminar_iguales_juntosPiiiS_,@function
        .size           _Z23eliminar_iguales_juntosPiiiS_,(.L_x_118 - _Z23eliminar_iguales_juntosPiiiS_)
        .other          _Z23eliminar_iguales_juntosPiiiS_,@"STO_CUDA_ENTRY STV_DEFAULT"
_Z23eliminar_iguales_juntosPiiiS_:
.text._Z23eliminar_iguales_juntosPiiiS_:
        /* <DEDUP_REMOVED lines=10> */
[----:B0-----:R-:W-:-:S06]  /*00a0*/  @!P1 IMAD.WIDE.U32 R4, R9, 0x4, R4 ;  /* 0x0000000409049825 */ /* 0x001fcc00078e0004 */
[----:B--2---:R-:W2:Y:S01]  /*00b0*/  @!P1 LDG.E R4, desc[UR6][R4.64] ;  /* 0x0000000604049981 */ /* 0x004ea2000c1e1900 */
[----:B------:R-:W0:Y:S01]  /*00c0*/  LDCU UR5, c[0x0][0x364] ;  /* 0x00006c80ff0577ac */ /* 0x000e220008000800 */
[----:B------:R-:W0:Y:S01]  /*00d0*/  S2R R8, SR_CTAID.Y ;  /* 0x0000000000087919 */ /* 0x000e220000002600 */
[----:B------:R-:W1:Y:S01]  /*00e0*/  @!P1 S2R R11, SR_CgaCtaId ;  /* 0x00000000000b9919 */ /* 0x000e620000008800 */
[----:B------:R-:W3:Y:S01]  /*00f0*/  S2R R13, SR_CTAID.X ;  /* 0x00000000000d7919 */ /* 0x000ee20000002500 */
[----:B0-----:R-:W-:-:S05]  /*0100*/  IMAD R7, R8, UR5, R7 ;  /* 0x0000000508077c24 */ /* 0x001fca000f8e0207 */
[----:B------:R-:W-:Y:S02]  /*0110*/  ISETP.GE.AND P0, PT, R7, R2, PT ;  /* 0x000000020700720c */ /* 0x000fe40003f06270 */
[----:B------:R-:W-:Y:S01]  /*0120*/  @!P1 MOV R2, 0x400 ;  /* 0x0000040000029802 */ /* 0x000fe20000000f00 */
[----:B---3--:R-:W-:-:S03]  /*0130*/  IMAD R0, R13, UR4, R0 ;  /* 0x000000040d007c24 */ /* 0x008fc6000f8e0200 */
[----:B-1----:R-:W-:Y:S02]  /*0140*/  @!P1 LEA R2, R11, R2, 0x18 ;  /* 0x000000020b029211 */ /* 0x002fe400078ec0ff */
[----:B------:R-:W-:-:S03]  /*0150*/  ISETP.GE.OR P0, PT, R0, R3, P0 ;  /* 0x000000030000720c */ /* 0x000fc60000706670 */
[----:B------:R-:W-:Y:S01]  /*0160*/  @!P1 IMAD R9, R9, 0x4, R2 ;  /* 0x0000000409099824 */ /* 0x000fe200078e0202 */
[----:B------:R-:W-:-:S04]  /*0170*/  ISETP.LT.OR P0, PT, R6, 0x1, P0 ;  /* 0x000000010600780c */ /* 0x000fc80000701670 */
[----:B--2---:R0:W-:Y:S01]  /*0180*/  @!P1 STS [R9], R4 ;  /* 0x0000000409009388 */ /* 0x0041e20000000800 */
[----:B------:R-:W-:Y:S08]  /*0190*/  BAR.SYNC.DEFER_BLOCKING 0x0 ;  /* 0x0000000000007b1d */ /* 0x000ff00000010000 */
[----:B------:R-:W-:Y:S05]  /*01a0*/  @P0 EXIT ;  /* 0x000000000000094d */ /* 0x000fea0003800000 */
[----:B------:R-:W1:Y:S01]  /*01b0*/  S2UR UR5, SR_CgaCtaId ;  /* 0x00000000000579c3 */ /* 0x000e620000008800 */
[----:B------:R-:W-:Y:S01]  /*01c0*/  BSSY.RECONVERGENT B0, `(.L_x_66) ;  /* 0x000000d000007945 */ /* 0x000fe20003800200 */
[----:B------:R-:W-:Y:S01]  /*01d0*/  IMAD R7, R7, R3, R0 ;  /* 0x0000000307077224 */ /* 0x000fe200078e0200 */
[----:B------:R-:W-:Y:S01]  /*01e0*/  UMOV UR4, 0x400 ;  /* 0x0000040000047882 */ /* 0x000fe20000000000 */
[----:B0-----:R-:W-:Y:S01]  /*01f0*/  IMAD.MOV.U32 R9, RZ, RZ, RZ ;  /* 0x000000ffff097224 */ /* 0x001fe200078e00ff */
[----:B-1----:R-:W-:-:S12]  /*0200*/  ULEA UR4, UR5, UR4, 0x18 ;  /* 0x0000000405047291 */ /* 0x002fd8000f8ec0ff */
.L_x_68:
[----:B------:R-:W-:-:S06]  /*0210*/  LEA R0, R9, UR4, 0x2 ;  /* 0x0000000409007c11 */ /* 0x000fcc000f8e10ff */
[----:B------:R-:W0:Y:S02]  /*0220*/  LDS R0, [R0] ;  /* 0x0000000000007984 */ /* 0x000e240000000800 */
[----:B0-----:R-:W-:-:S13]  /*0230*/  ISETP.NE.AND P0, PT, R0, R7, PT ;  /* 0x000000070000720c */ /* 0x001fda0003f05270 */
[----:B------:R-:W-:Y:S05]  /*0240*/  @!P0 BRA `(.L_x_67) ;  /* 0x0000000000108947 */ /* 0x000fea0003800000 */
[----:B------:R-:W-:-:S04]  /*0250*/  IADD3 R9, PT, PT, R9, 0x1, RZ ;  /* 0x0000000109097810 */ /* 0x000fc80007ffe0ff */
[----:B------:R-:W-:-:S13]  /*0260*/  ISETP.NE.AND P0, PT, R9, R6, PT ;  /* 0x000000060900720c */ /* 0x000fda0003f05270 */
[----:B------:R-:W-:Y:S05]  /*0270*/  @P0 BRA `(.L_x_68) ;  /* 0xfffffffc00e40947 */ /* 0x000fea000383ffff */
[----:B------:R-:W-:Y:S05]  /*0280*/  EXIT ;  /* 0x000000000000794d */ /* 0x000fea0003800000 */
.L_x_67:
[----:B------:R-:W-:Y:S05]  /*0290*/  BSYNC.RECONVERGENT B0 ;  /* 0x0000000000007941 */ /* 0x000fea0003800200 */
.L_x_66:
[----:B------:R-:W0:Y:S01]  /*02a0*/  LDC.64 R2, c[0x0][0x380] ;  /* 0x0000e000ff027b82 */ /* 0x000e220000000a00 */
[----:B------:R-:W-:-:S07]  /*02b0*/  MOV R11, 0xffffffff ;  /* 0xffffffff000b7802 */ /* 0x000fce0000000f00 */
[----:B------:R-:W1:Y:S01]  /*02c0*/  LDC.64 R4, c[0x0][0x390] ;  /* 0x0000e400ff047b82 */ /* 0x000e620000000a00 */
[----:B0-----:R-:W-:-:S05]  /*02d0*/  IMAD.WIDE R2, R7, 0x4, R2 ;  /* 0x0000000407027825 */ /* 0x001fca00078e0202 */
[----:B------:R-:W-:Y:S01]  /*02e0*/  STG.E desc[UR6][R2.64], R11 ;  /* 0x0000000b02007986 */ /* 0x000fe2000c101906 */
[----:B-1----:R-:W-:-:S05]  /*02f0*/  IMAD.WIDE.U32 R4, R9, 0x4, R4 ;  /* 0x0000000409047825 */ /* 0x002fca00078e0004 */
[----:B------:R-:W-:Y:S01]  /*0300*/  STG.E desc[UR6][R4.64], R11 ;  /* 0x0000000b04007986 */ /* 0x000fe2000c101906 */
[----:B------:R-:W-:Y:S05]  /*0310*/  EXIT ;  /* 0x000000000000794d */ /* 0x000fea0003800000 */
.L_x_69:
        /* <DEDUP_REMOVED lines=14> */
.L_x_118:


//--------------------- .text._Z15rellenar_huecosPiiiiijP17curandStateXORWOW --------------------------
	.section	.text._Z15rellenar_huecosPiiiiijP17curandStateXORWOW,"ax",@progbits
	.align	128
        .global         _Z15rellenar_huecosPiiiiijP17curandStateXORWOW
        .type           _Z15rellenar_huecosPiiiiijP17curandStateXORWOW,@function
        .size           _Z15rellenar_huecosPiiiiijP17curandStateXORWOW,(.L_x_119 - _Z15rellenar_huecosPiiiiijP17curandStateXORWOW)
        .other          _Z15rellenar_huecosPiiiiijP17curandStateXORWOW,@"STO_CUDA_ENTRY STV_DEFAULT"
_Z15rellenar_huecosPiiiiijP17curandStateXORWOW:
.text._Z15rellenar_huecosPiiiiijP17curandStateXORWOW:
[----:B------:R-:W-:Y:S01]  /*0000*/  LDC R1, c[0x0][0x37c] ;  /* 0x0000df00ff017b82 */ /* 0x000fe20000000800 */
[----:B------:R-:W0:Y:S01]  /*0010*/  S2R R2, SR_TID.X ;  /* 0x0000000000027919 */ /* 0x000e220000002100 */
[----:B------:R-:W0:Y:S06]  /*0020*/  LDCU UR4, c[0x0][0x360] ;  /* 0x00006c00ff0477ac */ /* 0x000e2c0008000800 */
[----:B------:R-:W1:Y:S01]  /*0030*/  LDC.64 R12, c[0x0][0x380] ;  /* 0x0000e000ff0c7b82 */ /* 0x000e620000000a00 */
[----:B------:R-:W-:Y:S01]  /*0040*/  BSSY.RECONVERGENT B0, `(.L_x_70) ;  /* 0x0000019000007945 */ /* 0x000fe20003800200 */
[----:B------:R-:W0:Y:S01]  /*0050*/  S2R R5, SR_TID.Y ;  /* 0x0000000000057919 */ /* 0x000e220000002200 */
[----:B------:R-:W2:Y:S01]  /*0060*/  LDCU UR5, c[0x0][0x364] ;  /* 0x00006c80ff0577ac */ /* 0x000ea20008000800 */
[----:B------:R-:W3:Y:S01]  /*0070*/  S2R R3, SR_CTAID.X ;  /* 0x0000000000037919 */ /* 0x000ee20000002500 */
[----:B------:R-:W4:Y:S01]  /*0080*/  LDCU UR8, c[0x0][0x38c] ;  /* 0x00007180ff0877ac */ /* 0x000f220008000800 */
[----:B------:R-:W2:Y:S01]  /*0090*/  S2R R4, SR_CTAID.Y ;  /* 0x0000000000047919 */ /* 0x000ea20000002600 */
[----:B------:R-:W0:Y:S02]  /*00a0*/  LDCU.64 UR6, c[0x0][0x358] ;  /* 0x00006b00ff0677ac */ /* 0x000e240008000a00 */
[----:B0-----:R-:W-:-:S05]  /*00b0*/  IMAD R0, R5, UR4, R2 ;  /* 0x0000000405007c24 */ /* 0x001fca000f8e0202 */
[----:B------:R-:W-:Y:S01]  /*00c0*/  ISETP.GT.U32.AND P0, PT, R0, 0xff, PT ;  /* 0x000000ff0000780c */ /* 0x000fe20003f04070 */
[----:B---3--:R-:W-:Y:S02]  /*00d0*/  IMAD R0, R3, UR4, R2 ;  /* 0x0000000403007c24 */ /* 0x008fe4000f8e0202 */
[----:B--2---:R-:W-:-:S04]  /*00e0*/  IMAD R3, R4, UR5, R5 ;  /* 0x0000000504037c24 */ /* 0x004fc8000f8e0205 */
[----:B----4-:R-:W-:-:S04]  /*00f0*/  IMAD R16, R3, UR8, R0 ;  /* 0x0000000803107c24 */ /* 0x010fc8000f8e0200 */
[----:B-1----:R-:W-:Y:S02]  /*0100*/  IMAD.WIDE R12, R16, 0x4, R12 ;  /* 0x00000004100c7825 */ /* 0x002fe400078e020c */
[----:B------:R-:W-:Y:S05]  /*0110*/  @P0 BRA `(.L_x_71) ;  /* 0x00000000002c0947 */ /* 0x000fea0003800000 */
[----:B------:R-:W0:Y:S02]  /*0120*/  LDCU UR4, c[0x0][0x388] ;  /* 0x00007100ff0477ac */ /* 0x000e240008000800 */
[----:B0-----:R-:W-:-:S04]  /*0130*/  ISETP.GE.AND P0, PT, R3, UR4, PT ;  /* 0x0000000403007c0c */ /* 0x001fc8000bf06270 */
[----:B------:R-:W-:-:S13]  /*0140*/  ISETP.LT.AND P0, PT, R0, UR8, !P0 ;  /* 0x0000000800007c0c */ /* 0x000fda000c701270 */
[----:B------:R-:W2:Y:S01]  /*0150*/  @P0 LDG.E R4, desc[UR6][R12.64] ;  /* 0x000000060c040981 */ /* 0x000ea2000c1e1900 */
[----:B------:R-:W0:Y:S01]  /*0160*/  S2UR UR5, SR_CgaCtaId ;  /* 0x00000000000579c3 */ /* 0x000e220000008800 */
[----:B------:R-:W-:Y:S01]  /*0170*/  UMOV UR4, 0x400 ;  /* 0x0000040000047882 */ /* 0x000fe20000000000 */
[----:B------:R-:W-:Y:S01]  /*0180*/  IMAD R2, R5, 0x10, R2 ;  /* 0x0000001005027824 */ /* 0x000fe200078e0202 */
[----:B0-----:R-:W-:-:S06]  /*0190*/  ULEA UR4, UR5, UR4, 0x18 ;  /* 0x0000000405047291 */ /* 0x001fcc000f8ec0ff */
[----:B------:R-:W-:-:S05]  /*01a0*/  LEA R5, R2, UR4, 0x2 ;  /* 0x0000000402057c11 */ /* 0x000fca000f8e10ff */
[----:B------:R0:W-:Y:S04]  /*01b0*/  @!P0 STS [R5+0x44], RZ ;  /* 0x000044ff05008388 */ /* 0x0001e80000000800 */
[----:B--2---:R0:W-:Y:S02]  /*01c0*/  @P0 STS [R5+0x44], R4 ;  /* 0x0000440405000388 */ /* 0x0041e40000000800 */
.L_x_71:
[----:B------:R-:W-:Y:S05]  /*01d0*/  BSYNC.RECONVERGENT B0 ;  /* 0x0000000000007941 */ /* 0x000fea0003800200 */
.L_x_70:
[----:B------:R-:W1:Y:S01]  /*01e0*/  LDCU UR4, c[0x0][0x388] ;  /* 0x00007100ff0477ac */ /* 0x000e620008000800 */
[----:B------:R-:W-:Y:S01]  /*01f0*/  BAR.SYNC.DEFER_BLOCKING 0x0 ;  /* 0x0000000000007b1d */ /* 0x000fe20000010000 */
[----:B-1----:R-:W-:-:S04]  /*0200*/  ISETP.GE.AND P0, PT, R3, UR4, PT ;  /* 0x0000000403007c0c */ /* 0x002fc8000bf06270 */
[----:B------:R-:W-:-:S13]  /*0210*/  ISETP.GE.OR P0, PT, R0, UR8, P0 ;  /* 0x0000000800007c0c */ /* 0x000fda0008706670 */
[----:B------:R-:W-:Y:S05]  /*0220*/  @P0 EXIT ;  /* 0x000000000000094d */ /* 0x000fea0003800000 */
[----:B------:R-:W2:Y:S02]  /*0230*/  LDG.E R0, desc[UR6][R12.64] ;  /* 0x000000060c007981 */ /* 0x000ea4000c1e1900 */
[----:B--2---:R-:W-:-:S13]  /*0240*/  ISETP.NE.AND P0, PT, R0, -0x1, PT ;  /* 0xffffffff0000780c */ /* 0x004fda0003f05270 */
[----:B------:R-:W-:Y:S05]  /*0250*/  @P0 EXIT ;  /* 0x000000000000094d */ /* 0x000fea0003800000 */
[----:B------:R-:W1:Y:S01]  /*0260*/  LDC R0, c[0x0][0x398] ;  /* 0x0000e600ff007b82 */ /* 0x000e620000000800 */
[----:B------:R-:W-:Y:S01]  /*0270*/  SHF.R.S32.HI R17, RZ, 0x1f, R16 ;  /* 0x0000001fff117819 */ /* 0x000fe20000011410 */
[----:B------:R-:W-:Y:S01]  /*0280*/  IMAD.MOV.U32 R15, RZ, RZ, -0x75bd8fc ;  /* 0xf8a42704ff0f7424 */ /* 0x000fe200078e00ff */
[----:B------:R-:W-:Y:S01]  /*0290*/  ISETP.NE.AND P0, PT, R16, RZ, PT ;  /* 0x000000ff1000720c */ /* 0x000fe20003f05270 */
[----:B------:R-:W-:Y:S01]  /*02a0*/  IMAD.MOV.U32 R2, RZ, RZ, -0x23270784 ;  /* 0xdcd8f87cff027424 */ /* 0x000fe200078e00ff */
[----:B------:R-:W-:Y:S01]  /*02b0*/  BSSY.RECONVERGENT B0, `(.L_x_72) ;  /* 0x00000e3000007945 */ /* 0x000fe20003800200 */
[----:B------:R-:W-:Y:S02]  /*02c0*/  IMAD R3, R17, 0x30, RZ ;  /* 0x0000003011037824 */ /* 0x000fe400078e02ff */
[----:B------:R-:W2:Y:S01]  /*02d0*/  LDC.64 R10, c[0x0][0x3a0] ;  /* 0x0000e800ff0a7b82 */ /* 0x000ea20000000a00 */
[----:B------:R-:W-:Y:S02]  /*02e0*/  IMAD.MOV.U32 R9, RZ, RZ, -0x75bd8fc ;  /* 0xf8a42704ff097424 */ /* 0x000fe400078e00ff */
[----:B------:R-:W-:Y:S01]  /*02f0*/  IMAD.MOV.U32 R6, RZ, RZ, -0x23270784 ;  /* 0xdcd8f87cff067424 */ /* 0x000fe200078e00ff */
[----:B-1----:R-:W-:-:S05]  /*0300*/  LOP3.LUT R0, R0, 0xaad26b49, RZ, 0x3c, !PT ;  /* 0xaad26b4900007812 */ /* 0x002fca00078e3cff */
[----:B------:R-:W-:Y:S02]  /*0310*/  IMAD R0, R0, 0x4182bed5, RZ ;  /* 0x4182bed500007824 */ /* 0x000fe400078e02ff */
[----:B--2---:R-:W-:-:S03]  /*0320*/  IMAD.WIDE.U32 R10, R16, 0x30, R10 ;  /* 0x00000030100a7825 */ /* 0x004fc600078e000a */
[C---:B------:R-:W-:Y:S01]  /*0330*/  LOP3.LUT R8, R0.reuse, 0x159a55e5, RZ, 0x3c, !PT ;  /* 0x159a55e500087812 */ /* 0x040fe200078e3cff */
[C---:B------:R-:W-:Y:S02]  /*0340*/  VIADD R7, R0.reuse, 0x583f19 ;  /* 0x00583f1900077836 */ /* 0x040fe40000000000 */
[----:B------:R-:W-:Y:S02]  /*0350*/  IMAD.IADD R11, R11, 0x1, R3 ;  /* 0x000000010b0b7824 */ /* 0x000fe400078e0203 */
[C---:B0-----:R-:W-:Y:S02]  /*0360*/  VIADD R4, R0.reuse, 0xd9f6dc18 ;  /* 0xd9f6dc1800047836 */ /* 0x041fe40000000000 */
[----:B------:R-:W-:Y:S02]  /*0370*/  VIADD R5, R0, 0x75bcd15 ;  /* 0x075bcd1500057836 */ /* 0x000fe40000000000 */
[----:B------:R-:W-:Y:S02]  /*0380*/  IMAD.MOV.U32 R14, RZ, RZ, R8 ;  /* 0x000000ffff0e7224 */ /* 0x000fe400078e0008 */
[----:B------:R-:W-:Y:S01]  /*0390*/  IMAD.MOV.U32 R3, RZ, RZ, R7 ;  /* 0x000000ffff037224 */ /* 0x000fe200078e0007 */
[----:B------:R0:W-:Y:S04]  /*03a0*/  STG.E.64 desc[UR6][R10.64], R4 ;  /* 0x000000040a007986 */ /* 0x0001e8000c101b06 */
[----:B------:R0:W-:Y:S04]  /*03b0*/  STG.E.64 desc[UR6][R10.64+0x8], R14 ;  /* 0x0000080e0a007986 */ /* 0x0001e8000c101b06 */
[----:B------:R0:W-:Y:S01]  /*03c0*/  STG.E.64 desc[UR6][R10.64+0x10], R2 ;  /* 0x000010020a007986 */ /* 0x0001e2000c101b06 */
[----:B------:R-:W-:Y:S05]  /*03d0*/  @!P0 BRA `(.L_x_73) ;  /* 0x0000000c00408947 */ /* 0x000fea0003800000 */
[----:B0-----:R-:W-:Y:S02]  /*03e0*/  IMAD.MOV.U32 R4, RZ, RZ, RZ ;  /* 0x000000ffff047224 */ /* 0x001fe400078e00ff */
[----:B------:R-:W-:Y:S02]  /*03f0*/  IMAD.MOV.U32 R9, RZ, RZ, -0x75bd8fc ;  /* 0xf8a42704ff097424 */ /* 0x000fe400078e00ff */
[----:B------:R-:W-:-:S07]  /*0400*/  IMAD.MOV.U32 R6, RZ, RZ, -0x23270784 ;  /* 0xdcd8f87cff067424 */ /* 0x000fce00078e00ff */
.L_x_79:
[----:B------:R-:W-:Y:S01]  /*0410*/  LOP3.LUT R18, R16, 0x3, RZ, 0xc0, !PT ;  /* 0x0000000310127812 */ /* 0x000fe200078ec0ff */
[----:B------:R-:W-:Y:S03]  /*0420*/  BSSY.RECONVERGENT B1, `(.L_x_74) ;  /* 0x00000c5000017945 */ /* 0x000fe60003800200 */
[----:B------:R-:W-:-:S04]  /*0430*/  ISETP.NE.U32.AND P0, PT, R18, RZ, PT ;  /* 0x000000ff1200720c */ /* 0x000fc80003f05070 */
[----:B------:R-:W-:-:S13]  /*0440*/  ISETP.NE.AND.EX P0, PT, RZ, RZ, PT, P0 ;  /* 0x000000ffff00720c */ /* 0x000fda0003f05300 */
[----:B0-----:R-:W-:Y:S05]  /*0450*/  @!P0 BRA `(.L_x_75) ;  /* 0x0000000c00048947 */ /* 0x001fea0003800000 */
[----:B------:R-:W0:Y:S01]  /*0460*/  LDC.64 R2, c[0x4][RZ] ;  /* 0x01000000ff027b82 */ /* 0x000e220000000a00 */
[----:B------:R-:W-:Y:S02]  /*0470*/  IMAD.MOV.U32 R19, RZ, RZ, RZ ;  /* 0x000000ffff137224 */ /* 0x000fe400078e00ff */
[----:B0-----:R-:W-:-:S07]  /*0480*/  IMAD.WIDE.U32 R2, R4, 0xc80, R2 ;  /* 0x00000c8004027825 */ /* 0x001fce00078e0002 */
.L_x_78:
[----:B------:R-:W-:Y:S01]  /*0490*/  IMAD.MOV.U32 R21, RZ, RZ, RZ ;  /* 0x000000ffff157224 */ /* 0x000fe200078e00ff */
[----:B0-----:R-:W-:Y:S02]  /*04a0*/  CS2R R6, SRZ ;  /* 0x0000000000067805 */ /* 0x001fe4000001ff00 */
[----:B------:R-:W-:Y:S01]  /*04b0*/  CS2R R8, SRZ ;  /* 0x0000000000087805 */ /* 0x000fe2000001ff00 */
[----:B------:R-:W-:-:S07]  /*04c0*/  IMAD.MOV.U32 R5, RZ, RZ, RZ ;  /* 0x000000ffff057224 */ /* 0x000fce00078e00ff */
.L_x_77:
[----:B------:R-:W-:-:S05]  /*04d0*/  IMAD.WIDE.U32 R14, R21, 0x4, R10 ;  /* 0x00000004150e7825 */ /* 0x000fca00078e000a */
[----:B------:R0:W5:Y:S01]  /*04e0*/  LDG.E R20, desc[UR6][R14.64+0x4] ;  /* 0x000004060e147981 */ /* 0x000162000c1e1900 */
[----:B------:R-:W-:Y:S02]  /*04f0*/  IMAD.SHL.U32 R22, R21, 0x20, RZ ;  /* 0x0000002015167824 */ /* 0x000fe400078e00ff */
[----:B------:R-:W-:-:S07]  /*0500*/  IMAD.MOV.U32 R23, RZ, RZ, RZ ;  /* 0x000000ffff177224 */ /* 0x000fce00078e00ff */
.L_x_76:
        /* <DEDUP_REMOVED lines=10> */
[----:B------:R-:W4:Y:S10]  /*05b0*/  @!P0 LDG.E R29, desc[UR6][R14.64+0xc] ;  /* 0x00000c060e1d8981 */ /* 0x000f34000c1e1900 */
[----:B------:R-:W4:Y:S01]  /*05c0*/  @P2 LDG.E R28, desc[UR6][R14.64+0x38] ;  /* 0x000038060e1c2981 */ /* 0x000f22000c1e1900 */
[----:B--2---:R-:W-:-:S03]  /*05d0*/  @!P0 LOP3.LUT R5, R5, R24, RZ, 0x3c, !PT ;  /* 0x0000001805058212 */ /* 0x004fc600078e3cff */
[----:B------:R-:W2:Y:S01]  /*05e0*/  @!P0 LDG.E R24, desc[UR6][R14.64+0x10] ;  /* 0x000010060e188981 */ /* 0x000ea2000c1e1900 */
[----:B---3--:R-:W-:-:S03]  /*05f0*/  @!P0 LOP3.LUT R9, R9, R26, RZ, 0x3c, !PT ;  /* 0x0000001a09098212 */ /* 0x008fc600078e3cff */
[----:B------:R-:W3:Y:S01]  /*0600*/  @P1 LDG.E R26, desc[UR6][R14.64+0x24] ;  /* 0x000024060e1a1981 */ /* 0x000ee2000c1e1900 */
[----:B----4-:R-:W-:-:S03]  /*0610*/  @!P0 LOP3.LUT R8, R8, R25, RZ, 0x3c, !PT ;  /* 0x0000001908088212 */ /* 0x010fc600078e3cff */
[----:B------:R-:W4:Y:S01]  /*0620*/  @P3 LDG.E R25, desc[UR6][R14.64+0x4c] ;  /* 0x00004c060e193981 */ /* 0x000f22000c1e1900 */
[----:B--2---:R-:W-:-:S03]  /*0630*/  @!P0 LOP3.LUT R7, R7, R24, RZ, 0x3c, !PT ;  /* 0x0000001807078212 */ /* 0x004fc600078e3cff */
[----:B------:R-:W2:Y:S01]  /*0640*/  @P1 LDG.E R24, desc[UR6][R14.64+0x14] ;  /* 0x000014060e181981 */ /* 0x000ea2000c1e1900 */
[----:B---3--:R-:W-:-:S03]  /*0650*/  @P1 LOP3.LUT R7, R7, R26, RZ, 0x3c, !PT ;  /* 0x0000001a07071212 */ /* 0x008fc600078e3cff */
[----:B------:R-:W3:Y:S01]  /*0660*/  @P4 LDG.E R26, desc[UR6][R14.64+0x60] ;  /* 0x000060060e1a4981 */ /* 0x000ee2000c1e1900 */
[----:B------:R-:W-:-:S03]  /*0670*/  @P2 LOP3.LUT R7, R7, R28, RZ, 0x3c, !PT ;  /* 0x0000001c07072212 */ /* 0x000fc600078e3cff */
[----:B------:R-:W2:Y:S01]  /*0680*/  @P5 LDG.E R28, desc[UR6][R14.64+0x74] ;  /* 0x000074060e1c5981 */ /* 0x000ea2000c1e1900 */
[----:B----4-:R-:W-:-:S03]  /*0690*/  @P3 LOP3.LUT R7, R7, R25, RZ, 0x3c, !PT ;  /* 0x0000001907073212 */ /* 0x010fc600078e3cff */
[----:B------:R-:W4:Y:S01]  /*06a0*/  @P6 LDG.E R25, desc[UR6][R14.64+0x88] ;  /* 0x000088060e196981 */ /* 0x000f22000c1e1900 */
[----:B------:R-:W-:-:S03]  /*06b0*/  @!P0 LOP3.LUT R6, R6, R29, RZ, 0x3c, !PT ;  /* 0x0000001d06068212 */ /* 0x000fc600078e3cff */
[----:B------:R-:W4:Y:S01]  /*06c0*/  @P1 LDG.E R29, desc[UR6][R14.64+0x20] ;  /* 0x000020060e1d1981 */ /* 0x000f22000c1e1900 */
[----:B---3--:R-:W-:Y:S02]  /*06d0*/  @P4 LOP3.LUT R7, R7, R26, RZ, 0x3c, !PT ;  /* 0x0000001a07074212 */ /* 0x008fe400078e3cff */
[----:B--2---:R-:W-:Y:S01]  /*06e0*/  @P1 LOP3.LUT R5, R5, R24, RZ, 0x3c, !PT ;  /* 0x0000001805051212 */ /* 0x004fe200078e3cff */
[----:B------:R-:W2:Y:S01]  /*06f0*/  @P2 LDG.E R26, desc[UR6][R14.64+0x28] ;  /* 0x000028060e1a2981 */ /* 0x000ea2000c1e1900 */
[----:B------:R-:W-:-:S03]  /*0700*/  @P5 LOP3.LUT R7, R7, R28, RZ, 0x3c, !PT ;  /* 0x0000001c07075212 */ /* 0x000fc600078e3cff */
        /* <DEDUP_REMOVED lines=35> */
[----:B------:R-:W-:Y:S02]  /*0940*/  LOP3.LUT P0, RZ, R27, 0x80, RZ, 0xc0, !PT ;  /* 0x000000801bff7812 */ /* 0x000fe4000780c0ff */
[----:B------:R-:W-:Y:S02]  /*0950*/  @P5 LOP3.LUT R6, R6, R29, RZ, 0x3c, !PT ;  /* 0x0000001d06065212 */ /* 0x000fe400078e3cff */
[----:B------:R-:W4:Y:S01]  /*0960*/  @P6 LDG.E R29, desc[UR6][R14.64+0x84] ;  /* 0x000084060e1d6981 */ /* 0x000f22000c1e1900 */
[----:B--2---:R-:W-:-:S08]  /*0970*/  @P6 LOP3.LUT R5, R5, R26, RZ, 0x3c, !PT ;  /* 0x0000001a05056212 */ /* 0x004fd000078e3cff */
        /* <DEDUP_REMOVED lines=13> */
[----:B------:R-:W-:Y:S02]  /*0a50*/  @P0 LOP3.LUT R6, R6, R29, RZ, 0x3c, !PT ;  /* 0x0000001d06060212 */ /* 0x000fe400078e3cff */
[----:B--2---:R-:W-:Y:S02]  /*0a60*/  @P0 LOP3.LUT R7, R7, R26, RZ, 0x3c, !PT ;  /* 0x0000001a07070212 */ /* 0x004fe400078e3cff */
[----:B---3--:R-:W-:Y:S02]  /*0a70*/  @P0 LOP3.LUT R9, R9, R24, RZ, 0x3c, !PT ;  /* 0x0000001809090212 */ /* 0x008fe400078e3cff */
[----:B----4-:R-:W-:Y:S02]  /*0a80*/  @P0 LOP3.LUT R8, R8, R25, RZ, 0x3c, !PT ;  /* 0x0000001908080212 */ /* 0x010fe400078e3cff */
[----:B------:R-:W-:-:S13]  /*0a90*/  R2P PR, R27.B1, 0x7f ;  /* 0x0000007f1b007804 */ /* 0x000fda0000001000 */
[----:B------:R-:W2:Y:S04]  /*0aa0*/  @P0 LDG.E R24, desc[UR6][R14.64+0xa0] ;  /* 0x0000a0060e180981 */ /* 0x000ea8000c1e1900 */
[----:B------:R-:W3:Y:S04]  /*0ab0*/  @P0 LDG.E R25, desc[UR6][R14.64+0xa4] ;  /* 0x0000a4060e190981 */ /* 0x000ee8000c1e1900 */
[----:B------:R-:W4:Y:S04]  /*0ac0*/  @P0 LDG.E R26, desc[UR6][R14.64+0xb0] ;  /* 0x0000b0060e1a0981 */ /* 0x000f28000c1e1900 */
        /* <DEDUP_REMOVED lines=16> */
[----:B------:R-:W-:-:S04]  /*0bd0*/  @P0 LOP3.LUT R6, R6, R29, RZ, 0x3c, !PT ;  /* 0x0000001d06060212 */ /* 0x000fc800078e3cff */
[----:B---3--:R-:W-:Y:S02]  /*0be0*/  @P1 LOP3.LUT R6, R6, R25, RZ, 0x3c, !PT ;  /* 0x0000001906061212 */ /* 0x008fe400078e3cff */
[----:B----4-:R-:W-:Y:S01]  /*0bf0*/  @P2 LOP3.LUT R5, R5, R26, RZ, 0x3c, !PT ;  /* 0x0000001a05052212 */ /* 0x010fe200078e3cff */
[----:B------:R-:W3:Y:S04]  /*0c00*/  @P2 LDG.E R25, desc[UR6][R14.64+0xd4] ;  /* 0x0000d4060e192981 */ /* 0x000ee8000c1e1900 */
[----:B------:R-:W4:Y:S01]  /*0c10*/  @P2 LDG.E R26, desc[UR6][R14.64+0xd8] ;  /* 0x0000d8060e1a2981 */ /* 0x000f22000c1e1900 */
[----:B--2---:R-:W-:-:S03]  /*0c20*/  @P1 LOP3.LUT R7, R7, R24, RZ, 0x3c, !PT ;  /* 0x0000001807071212 */ /* 0x004fc600078e3cff */
[----:B------:R-:W2:Y:S01]  /*0c30*/  @P2 LDG.E R24, desc[UR6][R14.64+0xd0] ;  /* 0x0000d0060e182981 */ /* 0x000ea2000c1e1900 */
[----:B------:R-:W-:-:S03]  /*0c40*/  LOP3.LUT P0, RZ, R27, 0x8000, RZ, 0xc0, !PT ;  /* 0x000080001bff7812 */ /* 0x000fc6000780c0ff */
[----:B------:R-:W2:Y:S01]  /*0c50*/  @P2 LDG.E R27, desc[UR6][R14.64+0xcc] ;  /* 0x0000cc060e1b2981 */ /* 0x000ea2000c1e1900 */
[----:B---3--:R-:W-:-:S03]  /*0c60*/  @P2 LOP3.LUT R6, R6, R25, RZ, 0x3c, !PT ;  /* 0x0000001906062212 */ /* 0x008fc600078e3cff */
[----:B------:R-:W3:Y:S01]  /*0c70*/  @P3 LDG.E R25, desc[UR6][R14.64+0xe0] ;  /* 0x0000e0060e193981 */ /* 0x000ee2000c1e1900 */
[----:B----4-:R-:W-:-:S03]  /*0c80*/  @P2 LOP3.LUT R7, R7, R26, RZ, 0x3c, !PT ;  /* 0x0000001a07072212 */ /* 0x010fc600078e3cff */
[----:B------:R-:W4:Y:S01]  /*0c90*/  @P3 LDG.E R26, desc[UR6][R14.64+0xec] ;  /* 0x0000ec060e1a3981 */ /* 0x000f22000c1e1900 */
[----:B--2---:R-:W-:-:S03]  /*0ca0*/  @P2 LOP3.LUT R9, R9, R24, RZ, 0x3c, !PT ;  /* 0x0000001809092212 */ /* 0x004fc600078e3cff */
[----:B------:R-:W2:Y:S01]  /*0cb0*/  @P3 LDG.E R24, desc[UR6][R14.64+0xe4] ;  /* 0x0000e4060e183981 */ /* 0x000ea2000c1e1900 */
[----:B------:R-:W-:Y:S02]  /*0cc0*/  @P2 LOP3.LUT R8, R8, R27, RZ, 0x3c, !PT ;  /* 0x0000001b08082212 */ /* 0x000fe400078e3cff */
[----:B------:R-:W-:Y:S01]  /*0cd0*/  @P3 LOP3.LUT R5, R5, R28, RZ, 0x3c, !PT ;  /* 0x0000001c05053212 */ /* 0x000fe200078e3cff */
[----:B------:R-:W2:Y:S01]  /*0ce0*/  @P3 LDG.E R27, desc[UR6][R14.64+0xe8] ;  /* 0x0000e8060e1b3981 */ /* 0x000ea2000c1e1900 */
[----:B---3--:R-:W-:-:S03]  /*0cf0*/  @P3 LOP3.LUT R8, R8, R25, RZ, 0x3c, !PT ;  /* 0x0000001908083212 */ /* 0x008fc600078e3cff */
[----:B------:R-:W3:Y:S01]  /*0d00*/  @P4 LDG.E R25, desc[UR6][R14.64+0xf4] ;  /* 0x0000f4060e194981 */ /* 0x000ee2000c1e1900 */
[----:B----4-:R-:W-:-:S03]  /*0d10*/  @P3 LOP3.LUT R7, R7, R26, RZ, 0x3c, !PT ;  /* 0x0000001a07073212 */ /* 0x010fc600078e3cff */
        /* <DEDUP_REMOVED lines=34> */
[----:B------:R-:W-:Y:S01]  /*0f40*/  VIADD R23, R23, 0x10 ;  /* 0x0000001017177836 */ /* 0x000fe20000000000 */
[----:B--2---:R-:W-:Y:S02]  /*0f50*/  @P6 LOP3.LUT R9, R9, R24, RZ, 0x3c, !PT ;  /* 0x0000001809096212 */ /* 0x004fe400078e3cff */
[----:B------:R-:W2:Y:S02]  /*0f60*/  @P0 LDG.E R24, desc[UR6][R14.64+0x134] ;  /* 0x000134060e180981 */ /* 0x000ea4000c1e1900 */
[----:B------:R-:W-:-:S02]  /*0f70*/  ISETP.NE.AND P1, PT, R23, 0x20, PT ;  /* 0x000000201700780c */ /* 0x000fc40003f25270 */
[----:B------:R-:W-:Y:S02]  /*0f80*/  @P0 LOP3.LUT R5, R5, R28, RZ, 0x3c, !PT ;  /* 0x0000001c05050212 */ /* 0x000fe400078e3cff */
[----:B---3--:R-:W-:Y:S02]  /*0f90*/  @P0 LOP3.LUT R6, R6, R27, RZ, 0x3c, !PT ;  /* 0x0000001b06060212 */ /* 0x008fe400078e3cff */
[----:B----4-:R-:W-:Y:S02]  /*0fa0*/  @P0 LOP3.LUT R8, R8, R25, RZ, 0x3c, !PT ;  /* 0x0000001908080212 */ /* 0x010fe400078e3cff */
[----:B------:R-:W-:Y:S02]  /*0fb0*/  @P0 LOP3.LUT R7, R7, R26, RZ, 0x3c, !PT ;  /* 0x0000001a07070212 */ /* 0x000fe400078e3cff */
[----:B--2---:R-:W-:-:S03]  /*0fc0*/  @P0 LOP3.LUT R9, R9, R24, RZ, 0x3c, !PT ;  /* 0x0000001809090212 */ /* 0x004fc600078e3cff */
[----:B------:R-:W-:Y:S05]  /*0fd0*/  @P1 BRA `(.L_x_76) ;  /* 0xfffffff4004c1947 */ /* 0x000fea000383ffff */
[----:B------:R-:W-:-:S05]  /*0fe0*/  VIADD R21, R21, 0x1 ;  /* 0x0000000115157836 */ /* 0x000fca0000000000 */
[----:B------:R-:W-:-:S13]  /*0ff0*/  ISETP.NE.AND P0, PT, R21, 0x5, PT ;  /* 0x000000051500780c */ /* 0x000fda0003f05270 */
[----:B------:R-:W-:Y:S05]  /*1000*/  @P0 BRA `(.L_x_77) ;  /* 0xfffffff400300947 */ /* 0x000fea000383ffff */
[----:B------:R0:W-:Y:S01]  /*1010*/  STG.E desc[UR6][R10.64+0x4], R5 ;  /* 0x000004050a007986 */ /* 0x0001e2000c101906 */
[----:B------:R-:W-:-:S03]  /*1020*/  VIADD R19, R19, 0x1 ;  /* 0x0000000113137836 */ /* 0x000fc60000000000 */
[----:B------:R0:W-:Y:S02]  /*1030*/  STG.E.64 desc[UR6][R10.64+0x8], R8 ;  /* 0x000008080a007986 */ /* 0x0001e4000c101b06 */
[----:B------:R-:W-:Y:S02]  /*1040*/  ISETP.GE.U32.AND P0, PT, R19, R18, PT ;  /* 0x000000121300720c */ /* 0x000fe40003f06070 */
[----:B------:R0:W-:Y:S11]  /*1050*/  STG.E.64 desc[UR6][R10.64+0x10], R6 ;  /* 0x000010060a007986 */ /* 0x0001f6000c101b06 */
[----:B------:R-:W-:Y:S05]  /*1060*/  @!P0 BRA `(.L_x_78) ;  /* 0xfffffff400088947 */ /* 0x000fea000383ffff */
.L_x_75:
[----:B------:R-:W-:Y:S05]  /*1070*/  BSYNC.RECONVERGENT B1 ;  /* 0x0000000000017941 */ /* 0x000fea0003800200 */
.L_x_74:
[----:B------:R-:W-:Y:S01]  /*1080*/  ISETP.GT.U32.AND P0, PT, R16, 0x3, PT ;  /* 0x000000031000780c */ /* 0x000fe20003f04070 */
[----:B------:R-:W-:Y:S01]  /*1090*/  VIADD R4, R4, 0x1 ;  /* 0x0000000104047836 */ /* 0x000fe20000000000 */
[--C-:B------:R-:W-:Y:S02]  /*10a0*/  SHF.R.U64 R16, R16, 0x2, R17.reuse ;  /* 0x0000000210107819 */ /* 0x100fe40000001211 */
[----:B------:R-:W-:Y:S02]  /*10b0*/  ISETP.GT.U32.AND.EX P0, PT, R17, RZ, PT, P0 ;  /* 0x000000ff1100720c */ /* 0x000fe40003f04100 */
[----:B------:R-:W-:-:S11]  /*10c0*/  SHF.R.U32.HI R17, RZ, 0x2, R17 ;  /* 0x00000002ff117819 */ /* 0x000fd60000011611 */
[----:B------:R-:W-:Y:S05]  /*10d0*/  @P0 BRA `(.L_x_79) ;  /* 0xfffffff000cc0947 */ /* 0x000fea000383ffff */
.L_x_73:
[----:B------:R-:W-:Y:S05]  /*10e0*/  BSYNC.RECONVERGENT B0 ;  /* 0x0000000000007941 */ /* 0x000fea0003800200 */
.L_x_72:
[----:B------:R-:W1:Y:S01]  /*10f0*/  LDCU.64 UR8, c[0x0][0x390] ;  /* 0x00007200ff0877ac */ /* 0x000e620008000a00 */
[----:B0-----:R-:W-:Y:S01]  /*1100*/  SHF.R.U32.HI R2, RZ, 0x2, R5 ;  /* 0x00000002ff027819 */ /* 0x001fe20000011605 */
[----:B------:R-:W0:Y:S01]  /*1110*/  S2UR UR5, SR_CgaCtaId ;  /* 0x00000000000579c3 */ /* 0x000e220000008800 */
[----:B------:R-:W-:Y:S01]  /*1120*/  IMAD.MOV.U32 R16, RZ, RZ, R9 ;  /* 0x000000ffff107224 */ /* 0x000fe200078e0009 */
[----:B------:R-:W-:Y:S01]  /*1130*/  UMOV UR4, 0x400 ;  /* 0x0000040000047882 */ /* 0x000fe20000000000 */
[----:B------:R-:W-:Y:S01]  /*1140*/  LOP3.LUT R2, R2, R5, RZ, 0x3c, !PT ;  /* 0x0000000502027212 */ /* 0x000fe200078e3cff */
[----:B------:R-:W-:Y:S01]  /*1150*/  IMAD.SHL.U32 R5, R7, 0x10, RZ ;  /* 0x0000001007057824 */ /* 0x000fe200078e00ff */
[----:B------:R-:W-:Y:S01]  /*1160*/  STG.E.64 desc[UR6][R10.64+0x18], RZ ;  /* 0x000018ff0a007986 */ /* 0x000fe2000c101b06 */
[----:B------:R-:W-:Y:S02]  /*1170*/  IMAD.MOV.U32 R17, RZ, RZ, R6 ;  /* 0x000000ffff117224 */ /* 0x000fe400078e0006 */
[C---:B------:R-:W-:Y:S01]  /*1180*/  IMAD.SHL.U32 R4, R2.reuse, 0x2, RZ ;  /* 0x0000000202047824 */ /* 0x040fe200078e00ff */
[----:B------:R-:W-:Y:S04]  /*1190*/  STG.E desc[UR6][R10.64+0x20], RZ ;  /* 0x000020ff0a007986 */ /* 0x000fe8000c101906 */
[----:B------:R-:W-:Y:S01]  /*11a0*/  LOP3.LUT R2, R2, R4, R5, 0x96, !PT ;  /* 0x0000000402027212 */ /* 0x000fe200078e9605 */
[----:B------:R-:W-:Y:S01]  /*11b0*/  VIADD R4, R0, 0xd9fc63dd ;  /* 0xd9fc63dd00047836 */ /* 0x000fe20000000000 */
[----:B------:R-:W-:Y:S01]  /*11c0*/  STG.E.64 desc[UR6][R10.64+0x8], R16 ;  /* 0x000008100a007986 */ /* 0x000fe2000c101b06 */
[----:B-1----:R-:W1:Y:S01]  /*11d0*/  I2F.U32.RP R14, UR9 ;  /* 0x00000009000e7d06 */ /* 0x002e620008209000 */
[----:B------:R-:W-:-:S02]  /*11e0*/  ISETP.NE.U32.AND P1, PT, RZ, UR9, PT ;  /* 0x00000009ff007c0c */ /* 0x000fc4000bf25070 */
[----:B------:R-:W-:Y:S01]  /*11f0*/  STG.E.64 desc[UR6][R10.64+0x28], RZ ;  /* 0x000028ff0a007986 */ /* 0x000fe2000c101b06 */
[----:B0-----:R-:W-:-:S04]  /*1200*/  ULEA UR4, UR5, UR4, 0x18 ;  /* 0x0000000405047291 */ /* 0x001fc8000f8ec0ff */
[----:B-1----:R-:W0:Y:S02]  /*1210*/  MUFU.RCP R14, R14 ;  /* 0x0000000e000e7308 */ /* 0x002e240000001000 */
[----:B0-----:R-:W-:Y:S02]  /*1220*/  VIADD R3, R14, 0xffffffe ;  /* 0x0ffffffe0e037836 */ /* 0x001fe40000000000 */
[----:B------:R-:W-:-:S04]  /*1230*/  IMAD.MOV.U32 R14, RZ, RZ, R7 ;  /* 0x000000ffff0e7224 */ /* 0x000fc800078e0007 */
[----:B------:R-:W0:Y:S02]  /*1240*/  F2I.FTZ.U32.TRUNC.NTZ R3, R3 ;  /* 0x0000000300037305 */ /* 0x000e24000021f000 */
[----:B0-----:R-:W-:-:S04]  /*1250*/  IMAD.MOV R15, RZ, RZ, -R3 ;  /* 0x000000ffff0f7224 */ /* 0x001fc800078e0a03 */
[----:B------:R-:W-:Y:S01]  /*1260*/  IMAD R5, R15, UR9, RZ ;  /* 0x000000090f057c24 */ /* 0x000fe2000f8e02ff */
[----:B------:R-:W-:Y:S01]  /*1270*/  LOP3.LUT R15, R2, R7, RZ, 0x3c, !PT ;  /* 0x00000007020f7212 */ /* 0x000fe200078e3cff */
[----:B------:R-:W-:-:S04]  /*1280*/  IMAD.MOV.U32 R2, RZ, RZ, RZ ;  /* 0x000000ffff027224 */ /* 0x000fc800078e00ff */
[----:B------:R-:W-:Y:S01]  /*1290*/  IMAD.HI.U32 R3, R3, R5, R2 ;  /* 0x0000000503037227 */ /* 0x000fe200078e0002 */
[----:B------:R-:W-:Y:S03]  /*12a0*/  STG.E.64 desc[UR6][R10.64+0x10], R14 ;  /* 0x0000100e0a007986 */ /* 0x000fe6000c101b06 */
[----:B------:R-:W-:Y:S01]  /*12b0*/  IMAD.IADD R0, R15, 0x1, R4 ;  /* 0x000000010f007824 */ /* 0x000fe200078e0204 */
[----:B------:R-:W0:Y:S01]  /*12c0*/  S2R R2, SR_TID.X ;  /* 0x0000000000027919 */ /* 0x000e220000002100 */
[----:B------:R-:W-:Y:S02]  /*12d0*/  IMAD.MOV.U32 R5, RZ, RZ, R8 ;  /* 0x000000ffff057224 */ /* 0x000fe400078e0008 */
[----:B------:R-:W-:-:S03]  /*12e0*/  IMAD.HI.U32 R3, R3, R0, RZ ;  /* 0x0000000003037227 */ /* 0x000fc600078e00ff */
[----:B------:R-:W-:Y:S01]  /*12f0*/  STG.E.64 desc[UR6][R10.64], R4 ;  /* 0x000000040a007986 */ /* 0x000fe2000c101b06 */
[----:B------:R-:W-:-:S04]  /*1300*/  IMAD.MOV R3, RZ, RZ, -R3 ;  /* 0x000000ffff037224 */ /* 0x000fc800078e0a03 */
[----:B------:R-:W-:Y:S02]  /*1310*/  IMAD R0, R3, UR9, R0 ;  /* 0x0000000903007c24 */ /* 0x000fe4000f8e0200 */
[----:B------:R-:W0:Y:S03]  /*1320*/  S2R R3, SR_TID.Y ;  /* 0x0000000000037919 */ /* 0x000e260000002200 */
[----:B------:R-:W-:-:S13]  /*1330*/  ISETP.GE.U32.AND P0, PT, R0, UR9, PT ;  /* 0x0000000900007c0c */ /* 0x000fda000bf06070 */
[----:B------:R-:W-:-:S05]  /*1340*/  @P0 VIADD R0, R0, -UR9 ;  /* 0x8000000900000c36 */ /* 0x000fca0008000000 */
[----:B------:R-:W-:Y:S01]  /*1350*/  ISETP.GE.U32.AND P0, PT, R0, UR9, PT ;  /* 0x0000000900007c0c */ /* 0x000fe2000bf06070 */
[----:B0-----:R-:W-:-:S12]  /*1360*/  IMAD R2, R3, 0x10, R2 ;  /* 0x0000001003027824 */ /* 0x001fd800078e0202 */
[----:B------:R-:W-:Y:S01]  /*1370*/  @P0 VIADD R0, R0, -UR9 ;  /* 0x8000000900000c36 */ /* 0x000fe20008000000 */
[----:B------:R-:W-:Y:S02]  /*1380*/  @!P1 LOP3.LUT R0, RZ, UR9, RZ, 0x33, !PT ;  /* 0x00000009ff009c12 */ /* 0x000fe4000f8e33ff */
[----:B------:R-:W-:-:S03]  /*1390*/  LEA R7, R2, UR4, 0x2 ;  /* 0x0000000402077c11 */ /* 0x000fc6000f8e10ff */
[----:B------:R-:W-:-:S05]  /*13a0*/  VIADD R0, R0, UR8 ;  /* 0x0000000800007c36 */ /* 0x000fca0008000000 */
[----:B------:R-:W-:Y:S01]  /*13b0*/  STS [R7+0x44], R0 ;  /* 0x0000440007007388 */ /* 0x000fe20000000800 */
[----:B------:R-:W-:Y:S06]  /*13c0*/  BAR.SYNC.DEFER_BLOCKING 0x0 ;  /* 0x0000000000007b1d */ /* 0x000fec0000010000 */
[----:B------:R-:W0:Y:S04]  /*13d0*/  LDS R3, [R7+0x44] ;  /* 0x0000440007037984 */ /* 0x000e280000000800 */
[----:B0-----:R-:W-:Y:S01]  /*13e0*/  STG.E desc[UR6][R12.64], R3 ;  /* 0x000000030c007986 */ /* 0x001fe2000c101906 */
[----:B------:R-:W-:Y:S05]  /*13f0*/  EXIT ;  /* 0x000000000000794d */ /* 0x000fea0003800000 */
.L_x_80:
        /* <DEDUP_REMOVED lines=16> */
.L_x_119:


//--------------------- .text._Z16matriz_aleatoriaPiiiiijP17curandStateXORWOW --------------------------
	.section	.text._Z16matriz_aleatoriaPiiiiijP17curandStateXORWOW,"ax",@progbits
	.align	128
        .global         _Z16matriz_aleatoriaPiiiiijP17curandStateXORWOW
        .type           _Z16matriz_aleatoriaPiiiiijP17curandStateXORWOW,@function
        .size           _Z16matriz_aleatoriaPiiiiijP17curandStateXORWOW,(.L_x_120 - _Z16matriz_aleatoriaPiiiiijP17curandStateXORWOW)
        .other          _Z16matriz_aleatoriaPiiiiijP17curandStateXORWOW,@"STO_CUDA_ENTRY STV_DEFAULT"
_Z16matriz_aleatoriaPiiiiijP17curandStateXORWOW:
.text._Z16matriz_aleatoriaPiiiiijP17curandStateXORWOW:
[----:B------:R-:W-:Y:S01]  /*0000*/  LDC R1, c[0x0][0x37c] ;  /* 0x0000df00ff017b82 */ /* 0x000fe20000000800 */
[----:B------:R-:W0:Y:S01]  /*0010*/  S2R R3, SR_TID.Y ;  /* 0x0000000000037919 */ /* 0x000e220000002200 */
[----:B------:R-:W1:Y:S01]  /*0020*/  LDCU UR4, c[0x0][0x360] ;  /* 0x00006c00ff0477ac */ /* 0x000e620008000800 */
[----:B------:R-:W0:Y:S01]  /*0030*/  S2R R2, SR_CTAID.Y ;  /* 0x0000000000027919 */ /* 0x000e220000002600 */
[----:B------:R-:W0:Y:S01]  /*0040*/  LDCU UR5, c[0x0][0x364] ;  /* 0x00006c80ff0577ac */ /* 0x000e220008000800 */
[----:B------:R-:W1:Y:S01]  /*0050*/  S2R R0, SR_TID.X ;  /* 0x0000000000007919 */ /* 0x000e620000002100 */
[----:B------:R-:W2:Y:S01]  /*0060*/  LDCU.64 UR6, c[0x0][0x388] ;  /* 0x00007100ff0677ac */ /* 0x000ea20008000a00 */
[----:B------:R-:W1:Y:S01]  /*0070*/  S2R R5, SR_CTAID.X ;  /* 0x0000000000057919 */ /* 0x000e620000002500 */
[----:B0-----:R-:W-:-:S05]  /*0080*/  IMAD R3, R2, UR5, R3 ;  /* 0x0000000502037c24 */ /* 0x001fca000f8e0203 */
[----:B--2---:R-:W-:Y:S01]  /*0090*/  ISETP.GE.AND P0, PT, R3, UR6, PT ;  /* 0x0000000603007c0c */ /* 0x004fe2000bf06270 */
[----:B-1----:R-:W-:-:S05]  /*00a0*/  IMAD R0, R5, UR4, R0 ;  /* 0x0000000405007c24 */ /* 0x002fca000f8e0200 */
[----:B------:R-:W-:-:S13]  /*00b0*/  ISETP.GE.OR P0, PT, R0, UR7, P0 ;  /* 0x0000000700007c0c */ /* 0x000fda0008706670 */
[----:B------:R-:W-:Y:S05]  /*00c0*/  @P0 EXIT ;  /* 0x000000000000094d */ /* 0x000fea0003800000 */
[----:B------:R-:W0:Y:S01]  /*00d0*/  LDC R2, c[0x0][0x398] ;  /* 0x0000e600ff027b82 */ /* 0x000e220000000800 */
[----:B------:R-:W1:Y:S01]  /*00e0*/  LDCU.64 UR4, c[0x0][0x358] ;  /* 0x00006b00ff0477ac */ /* 0x000e620008000a00 */
[----:B------:R-:W-:Y:S01]  /*00f0*/  IMAD R0, R3, UR7, R0 ;  /* 0x0000000703007c24 */ /* 0x000fe2000f8e0200 */
[----:B------:R-:W-:Y:S01]  /*0100*/  BSSY.RECONVERGENT B0, `(.L_x_81) ;  /* 0x00000ec000007945 */ /* 0x000fe20003800200 */
[----:B------:R-:W-:Y:S02]  /*0110*/  IMAD.MOV.U32 R15, RZ, RZ, -0x75bd8fc ;  /* 0xf8a42704ff0f7424 */ /* 0x000fe400078e00ff */
[----:B------:R-:W-:Y:S01]  /*0120*/  IMAD.MOV.U32 R12, RZ, RZ, -0x23270784 ;  /* 0xdcd8f87cff0c7424 */ /* 0x000fe200078e00ff */
[----:B------:R-:W-:Y:S01]  /*0130*/  ISETP.NE.AND P0, PT, R0, RZ, PT ;  /* 0x000000ff0000720c */ /* 0x000fe20003f05270 */
[----:B------:R-:W2:Y:S01]  /*0140*/  LDC.64 R8, c[0x0][0x3a0] ;  /* 0x0000e800ff087b82 */ /* 0x000ea20000000a00 */
[----:B------:R-:W-:Y:S01]  /*0150*/  IMAD.MOV.U32 R5, RZ, RZ, -0x75bd8fc ;  /* 0xf8a42704ff057424 */ /* 0x000fe200078e00ff */
[----:B------:R-:W-:-:S02]  /*0160*/  SHF.R.S32.HI R10, RZ, 0x1f, R0 ;  /* 0x0000001fff0a7819 */ /* 0x000fc40000011400 */
[----:B0-----:R-:W-:-:S05]  /*0170*/  LOP3.LUT R2, R2, 0xaad26b49, RZ, 0x3c, !PT ;  /* 0xaad26b4902027812 */ /* 0x001fca00078e3cff */
[----:B------:R-:W-:Y:S02]  /*0180*/  IMAD R2, R2, 0x4182bed5, RZ ;  /* 0x4182bed502027824 */ /* 0x000fe400078e02ff */
[----:B--2---:R-:W-:-:S03]  /*0190*/  IMAD.WIDE R8, R0, 0x30, R8 ;  /* 0x0000003000087825 */ /* 0x004fc600078e0208 */
[C---:B------:R-:W-:Y:S01]  /*01a0*/  LOP3.LUT R4, R2.reuse, 0x159a55e5, RZ, 0x3c, !PT ;  /* 0x159a55e502047812 */ /* 0x040fe200078e3cff */
[C---:B------:R-:W-:Y:S02]  /*01b0*/  VIADD R3, R2.reuse, 0x583f19 ;  /* 0x00583f1902037836 */ /* 0x040fe40000000000 */
[C---:B------:R-:W-:Y:S02]  /*01c0*/  VIADD R6, R2.reuse, 0xd9f6dc18 ;  /* 0xd9f6dc1802067836 */ /* 0x040fe40000000000 */
[----:B------:R-:W-:Y:S02]  /*01d0*/  VIADD R7, R2, 0x75bcd15 ;  /* 0x075bcd1502077836 */ /* 0x000fe40000000000 */
[----:B------:R-:W-:Y:S02]  /*01e0*/  IMAD.MOV.U32 R14, RZ, RZ, R4 ;  /* 0x000000ffff0e7224 */ /* 0x000fe400078e0004 */
[----:B------:R-:W-:Y:S01]  /*01f0*/  IMAD.MOV.U32 R13, RZ, RZ, R3 ;  /* 0x000000ffff0d7224 */ /* 0x000fe200078e0003 */
[----:B-1----:R0:W-:Y:S01]  /*0200*/  STG.E.64 desc[UR4][R8.64], R6 ;  /* 0x0000000608007986 */ /* 0x0021e2000c101b04 */
[----:B------:R-:W-:-:S03]  /*0210*/  IMAD.MOV.U32 R2, RZ, RZ, -0x23270784 ;  /* 0xdcd8f87cff027424 */ /* 0x000fc600078e00ff */
[----:B------:R0:W-:Y:S04]  /*0220*/  STG.E.64 desc[UR4][R8.64+0x8], R14 ;  /* 0x0000080e08007986 */ /* 0x0001e8000c101b04 */
[----:B------:R0:W-:Y:S01]  /*0230*/  STG.E.64 desc[UR4][R8.64+0x10], R12 ;  /* 0x0000100c08007986 */ /* 0x0001e2000c101b04 */
[----:B------:R-:W-:Y:S05]  /*0240*/  @!P0 BRA `(.L_x_82) ;  /* 0x0000000c005c8947 */ /* 0x000fea0003800000 */
[----:B0-----:R-:W-:Y:S02]  /*0250*/  IMAD.MOV.U32 R6, RZ, RZ, R10 ;  /* 0x000000ffff067224 */ /* 0x001fe400078e000a */
[----:B------:R-:W-:Y:S02]  /*0260*/  IMAD.MOV.U32 R12, RZ, RZ, RZ ;  /* 0x000000ffff0c7224 */ /* 0x000fe400078e00ff */
[----:B------:R-:W-:Y:S02]  /*0270*/  IMAD.MOV.U32 R13, RZ, RZ, R0 ;  /* 0x000000ffff0d7224 */ /* 0x000fe400078e0000 */
[----:B------:R-:W-:Y:S02]  /*0280*/  IMAD.MOV.U32 R5, RZ, RZ, -0x75bd8fc ;  /* 0xf8a42704ff057424 */ /* 0x000fe400078e00ff */
[----:B------:R-:W-:-:S07]  /*0290*/  IMAD.MOV.U32 R2, RZ, RZ, -0x23270784 ;  /* 0xdcd8f87cff027424 */ /* 0x000fce00078e00ff */
.L_x_88:
        /* <DEDUP_REMOVED lines=8> */
.L_x_87:
[----:B------:R-:W-:Y:S01]  /*0320*/  IMAD.MOV.U32 R15, RZ, RZ, RZ ;  /* 0x000000ffff0f7224 */ /* 0x000fe200078e00ff */
[----:B0-----:R-:W-:Y:S02]  /*0330*/  CS2R R2, SRZ ;  /* 0x0000000000027805 */ /* 0x001fe4000001ff00 */
[----:B------:R-:W-:Y:S01]  /*0340*/  CS2R R4, SRZ ;  /* 0x0000000000047805 */ /* 0x000fe2000001ff00 */
[----:B------:R-:W-:-:S07]  /*0350*/  IMAD.MOV.U32 R7, RZ, RZ, RZ ;  /* 0x000000ffff077224 */ /* 0x000fce00078e00ff */
.L_x_86:
[----:B------:R-:W0:Y:S02]  /*0360*/  LDC.64 R10, c[0x0][0x3a0] ;  /* 0x0000e800ff0a7b82 */ /* 0x000e240000000a00 */
[----:B0-----:R-:W-:-:S04]  /*0370*/  IMAD.WIDE R10, R0, 0x30, R10 ;  /* 0x00000030000a7825 */ /* 0x001fc800078e020a */
[----:B------:R-:W-:-:S05]  /*0380*/  IMAD.WIDE.U32 R10, R15, 0x4, R10 ;  /* 0x000000040f0a7825 */ /* 0x000fca00078e000a */
[----:B------:R0:W5:Y:S01]  /*0390*/  LDG.E R16, desc[UR4][R10.64+0x4] ;  /* 0x000004040a107981 */ /* 0x000162000c1e1900 */
[----:B------:R-:W-:-:S07]  /*03a0*/  IMAD.MOV.U32 R17, RZ, RZ, RZ ;  /* 0x000000ffff117224 */ /* 0x000fce00078e00ff */
.L_x_85:
[----:B-----5:R-:W-:Y:S01]  /*03b0*/  SHF.R.U32.HI R23, RZ, R17, R16 ;  /* 0x00000011ff177219 */ /* 0x020fe20000011610 */
[----:B0-----:R-:W-:-:S03]  /*03c0*/  IMAD.SHL.U32 R10, R15, 0x20, RZ ;  /* 0x000000200f0a7824 */ /* 0x001fc600078e00ff */
[----:B------:R-:W-:Y:S01]  /*03d0*/  LOP3.LUT R11, R23, 0x1, RZ, 0xc0, !PT ;  /* 0x00000001170b7812 */ /* 0x000fe200078ec0ff */
[----:B------:R-:W-:-:S03]  /*03e0*/  IMAD.IADD R10, R10, 0x1, R17 ;  /* 0x000000010a0a7824 */ /* 0x000fc600078e0211 */
[----:B------:R-:W-:Y:S01]  /*03f0*/  ISETP.NE.U32.AND P0, PT, R11, 0x1, PT ;  /* 0x000000010b00780c */ /* 0x000fe20003f05070 */
[----:B------:R-:W-:-:S03]  /*0400*/  IMAD R11, R10, 0x5, RZ ;  /* 0x000000050a0b7824 */ /* 0x000fc600078e02ff */
[----:B------:R-:W-:Y:S01]  /*0410*/  R2P PR, R23, 0x7e ;  /* 0x0000007e17007804 */ /* 0x000fe20000000000 */
[----:B------:R-:W-:-:S08]  /*0420*/  IMAD.WIDE.U32 R10, R11, 0x4, R8 ;  /* 0x000000040b0a7825 */ /* 0x000fd000078e0008 */
[----:B------:R-:W2:Y:S04]  /*0430*/  @!P0 LDG.E R20, desc[UR4][R10.64+0x10] ;  /* 0x000010040a148981 */ /* 0x000ea8000c1e1900 */
[----:B------:R-:W3:Y:S04]  /*0440*/  @P1 LDG.E R22, desc[UR4][R10.64+0x24] ;  /* 0x000024040a161981 */ /* 0x000ee8000c1e1900 */
[----:B------:R-:W4:Y:S04]  /*0450*/  @P2 LDG.E R24, desc[UR4][R10.64+0x38] ;  /* 0x000038040a182981 */ /* 0x000f28000c1e1900 */
[----:B------:R-:W4:Y:S04]  /*0460*/  @P3 LDG.E R26, desc[UR4][R10.64+0x4c] ;  /* 0x00004c040a1a3981 */ /* 0x000f28000c1e1900 */
[----:B------:R-:W4:Y:S04]  /*0470*/  @P4 LDG.E R28, desc[UR4][R10.64+0x60] ;  /* 0x000060040a1c4981 */ /* 0x000f28000c1e1900 */
[----:B------:R-:W4:Y:S04]  /*0480*/  @!P0 LDG.E R18, desc[UR4][R10.64] ;  /* 0x000000040a128981 */ /* 0x000f28000c1e1900 */
[----:B------:R-:W4:Y:S04]  /*0490*/  @!P0 LDG.E R19, desc[UR4][R10.64+0x4] ;  /* 0x000004040a138981 */ /* 0x000f28000c1e1900 */
[----:B------:R-:W4:Y:S04]  /*04a0*/  @P5 LDG.E R21, desc[UR4][R10.64+0x74] ;  /* 0x000074040a155981 */ /* 0x000f28000c1e1900 */
[----:B------:R-:W4:Y:S04]  /*04b0*/  @P1 LDG.E R25, desc[UR4][R10.64+0x20] ;  /* 0x000020040a191981 */ /* 0x000f28000c1e1900 */
[----:B------:R-:W4:Y:S01]  /*04c0*/  @P3 LDG.E R27, desc[UR4][R10.64+0x48] ;  /* 0x000048040a1b3981 */ /* 0x000f22000c1e1900 */
[----:B--2---:R-:W-:-:S03]  /*04d0*/  @!P0 LOP3.LUT R3, R3, R20, RZ, 0x3c, !PT ;  /* 0x0000001403038212 */ /* 0x004fc600078e3cff */
[----:B------:R-:W2:Y:S01]  /*04e0*/  @P1 LDG.E R20, desc[UR4][R10.64+0x14] ;  /* 0x000014040a141981 */ /* 0x000ea2000c1e1900 */
[----:B---3--:R-:W-:-:S03]  /*04f0*/  @P1 LOP3.LUT R3, R3, R22, RZ, 0x3c, !PT ;  /* 0x0000001603031212 */ /* 0x008fc600078e3cff */
[----:B------:R-:W3:Y:S01]  /*0500*/  @P1 LDG.E R22, desc[UR4][R10.64+0x1c] ;  /* 0x00001c040a161981 */ /* 0x000ee2000c1e1900 */
[----:B----4-:R-:W-:-:S03]  /*0510*/  @P2 LOP3.LUT R3, R3, R24, RZ, 0x3c, !PT ;  /* 0x0000001803032212 */ /* 0x010fc600078e3cff */
[----:B------:R-:W4:Y:S01]  /*0520*/  @P2 LDG.E R24, desc[UR4][R10.64+0x28] ;  /* 0x000028040a182981 */ /* 0x000f22000c1e1900 */
[----:B------:R-:W-:-:S03]  /*0530*/  @P3 LOP3.LUT R3, R3, R26, RZ, 0x3c, !PT ;  /* 0x0000001a03033212 */ /* 0x000fc600078e3cff */
[----:B------:R-:W3:Y:S01]  /*0540*/  @P6 LDG.E R26, desc[UR4][R10.64+0x88] ;  /* 0x000088040a1a6981 */ /* 0x000ee2000c1e1900 */
[----:B------:R-:W-:Y:S02]  /*0550*/  @P4 LOP3.LUT R3, R3, R28, RZ, 0x3c, !PT ;  /* 0x0000001c03034212 */ /* 0x000fe400078e3cff */
[----:B------:R-:W-:Y:S02]  /*0560*/  @!P0 LOP3.LUT R7, R7, R18, RZ, 0x3c, !PT ;  /* 0x0000001207078212 */ /* 0x000fe400078e3cff */
[----:B------:R-:W3:Y:S01]  /*0570*/  @!P0 LDG.E R18, desc[UR4][R10.64+0x8] ;  /* 0x000008040a128981 */ /* 0x000ee2000c1e1900 */
[----:B------:R-:W-:-:S03]  /*0580*/  @!P0 LOP3.LUT R4, R4, R19, RZ, 0x3c, !PT ;  /* 0x0000001304048212 */ /* 0x000fc600078e3cff */
[----:B------:R-:W3:Y:S01]  /*0590*/  @!P0 LDG.E R19, desc[UR4][R10.64+0xc] ;  /* 0x00000c040a138981 */ /* 0x000ee2000c1e1900 */
[----:B------:R-:W-:-:S03]  /*05a0*/  @P5 LOP3.LUT R3, R3, R21, RZ, 0x3c, !PT ;  /* 0x0000001503035212 */ /* 0x000fc600078e3cff */
[----:B------:R-:W3:Y:S01]  /*05b0*/  @P1 LDG.E R21, desc[UR4][R10.64+0x18] ;  /* 0x000018040a151981 */ /* 0x000ee2000c1e1900 */
[----:B--2---:R-:W-:-:S03]  /*05c0*/  @P1 LOP3.LUT R7, R7, R20, RZ, 0x3c, !PT ;  /* 0x0000001407071212 */ /* 0x004fc600078e3cff */
[----:B------:R-:W2:Y:S01]  /*05d0*/  @P3 LDG.E R20, desc[UR4][R10.64+0x3c] ;  /* 0x00003c040a143981 */ /* 0x000ea2000c1e1900 */
[----:B----4-:R-:W-:-:S03]  /*05e0*/  @P2 LOP3.LUT R7, R7, R24, RZ, 0x3c, !PT ;  /* 0x0000001807072212 */ /* 0x010fc600078e3cff */
[----:B------:R-:W4:Y:S01]  /*05f0*/  @P4 LDG.E R24, desc[UR4][R10.64+0x50] ;  /* 0x000050040a184981 */ /* 0x000f22000c1e1900 */
[----:B---3--:R-:W-:-:S03]  /*0600*/  @!P0 LOP3.LUT R5, R5, R18, RZ, 0x3c, !PT ;  /* 0x0000001205058212 */ /* 0x008fc600078e3cff */
[----:B------:R-:W3:Y:S01]  /*0610*/  @P2 LDG.E R18, desc[UR4][R10.64+0x30] ;  /* 0x000030040a122981 */ /* 0x000ee2000c1e1900 */
[----:B------:R-:W-:-:S03]  /*0620*/  @!P0 LOP3.LUT R2, R2, R19, RZ, 0x3c, !PT ;  /* 0x0000001302028212 */ /* 0x000fc600078e3cff */
[----:B------:R-:W3:Y:S01]  /*0630*/  @P2 LDG.E R19, desc[UR4][R10.64+0x2c] ;  /* 0x00002c040a132981 */ /* 0x000ee2000c1e1900 */
[----:B------:R-:W-:-:S03]  /*0640*/  @P1 LOP3.LUT R4, R4, R21, RZ, 0x3c, !PT ;  /* 0x0000001504041212 */ /* 0x000fc600078e3cff */
[----:B------:R-:W3:Y:S01]  /*0650*/  @P2 LDG.E R21, desc[UR4][R10.64+0x34] ;  /* 0x000034040a152981 */ /* 0x000ee2000c1e1900 */
[----:B------:R-:W-:Y:S02]  /*0660*/  @P1 LOP3.LUT R5, R5, R22, RZ, 0x3c, !PT ;  /* 0x0000001605051212 */ /* 0x000fe400078e3cff */
[----:B------:R-:W-:Y:S01]  /*0670*/  @P1 LOP3.LUT R2, R2, R25, RZ, 0x3c, !PT ;  /* 0x0000001902021212 */ /* 0x000fe200078e3cff */
        /* <DEDUP_REMOVED lines=8> */
[----:B------:R-:W-:-:S03]  /*0700*/  @P2 LOP3.LUT R4, R4, R19, RZ, 0x3c, !PT ;  /* 0x0000001304042212 */ /* 0x000fc600078e3cff */
[----:B------:R-:W3:Y:S01]  /*0710*/  @P4 LDG.E R19, desc[UR4][R10.64+0x54] ;  /* 0x000054040a134981 */ /* 0x000ee2000c1e1900 */
[----:B------:R-:W-:-:S03]  /*0720*/  @P2 LOP3.LUT R2, R2, R21, RZ, 0x3c, !PT ;  /* 0x0000001502022212 */ /* 0x000fc600078e3cff */
[----:B------:R-:W3:Y:S01]  /*0730*/  @P4 LDG.E R21, desc[UR4][R10.64+0x5c] ;  /* 0x00005c040a154981 */ /* 0x000ee2000c1e1900 */
[----:B------:R-:W-:Y:S02]  /*0740*/  @P3 LOP3.LUT R5, R5, R22, RZ, 0x3c, !PT ;  /* 0x0000001605053212 */ /* 0x000fe400078e3cff */
[----:B------:R-:W-:Y:S01]  /*0750*/  @P3 LOP3.LUT R2, R2, R27, RZ, 0x3c, !PT ;  /* 0x0000001b02023212 */ /* 0x000fe200078e3cff */
[----:B------:R-:W3:Y:S01]  /*0760*/  @P5 LDG.E R22, desc[UR4][R10.64+0x6c] ;  /* 0x00006c040a165981 */ /* 0x000ee2000c1e1900 */
[----:B------:R-:W-:-:S03]  /*0770*/  @P3 LOP3.LUT R4, R4, R25, RZ, 0x3c, !PT ;  /* 0x0000001904043212 */ /* 0x000fc600078e3cff */
[----:B------:R-:W3:Y:S04]  /*0780*/  @P5 LDG.E R25, desc[UR4][R10.64+0x68] ;  /* 0x000068040a195981 */ /* 0x000ee8000c1e1900 */
[----:B------:R-:W3:Y:S01]  /*0790*/  @P5 LDG.E R27, desc[UR4][R10.64+0x70] ;  /* 0x000070040a1b5981 */ /* 0x000ee2000c1e1900 */
[----:B------:R-:W-:Y:S02]  /*07a0*/  LOP3.LUT P0, RZ, R23, 0x80, RZ, 0xc0, !PT ;  /* 0x0000008017ff7812 */ /* 0x000fe4000780c0ff */
[----:B--2---:R-:W-:-:S11]  /*07b0*/  @P5 LOP3.LUT R7, R7, R20, RZ, 0x3c, !PT ;  /* 0x0000001407075212 */ /* 0x004fd600078e3cff */
        /* <DEDUP_REMOVED lines=15> */
[----:B------:R-:W-:Y:S02]  /*08b0*/  @P6 LOP3.LUT R3, R3, R26, RZ, 0x3c, !PT ;  /* 0x0000001a03036212 */ /* 0x000fe400078e3cff */
[----:B--2---:R-:W-:Y:S02]  /*08c0*/  @P0 LOP3.LUT R7, R7, R20, RZ, 0x3c, !PT ;  /* 0x0000001407070212 */ /* 0x004fe400078e3cff */
[----:B----4-:R-:W-:Y:S02]  /*08d0*/  @P0 LOP3.LUT R3, R3, R24, RZ, 0x3c, !PT ;  /* 0x0000001803030212 */ /* 0x010fe400078e3cff */
[----:B---3--:R-:W-:Y:S02]  /*08e0*/  @P6 LOP3.LUT R5, R5, R18, RZ, 0x3c, !PT ;  /* 0x0000001205056212 */ /* 0x008fe400078e3cff */
[----:B------:R-:W-:Y:S02]  /*08f0*/  @P6 LOP3.LUT R4, R4, R19, RZ, 0x3c, !PT ;  /* 0x0000001304046212 */ /* 0x000fe400078e3cff */
[----:B------:R-:W-:-:S02]  /*0900*/  @P6 LOP3.LUT R2, R2, R21, RZ, 0x3c, !PT ;  /* 0x0000001502026212 */ /* 0x000fc400078e3cff */
[----:B------:R-:W-:Y:S02]  /*0910*/  @P0 LOP3.LUT R5, R5, R22, RZ, 0x3c, !PT ;  /* 0x0000001605050212 */ /* 0x000fe400078e3cff */
[----:B------:R-:W-:Y:S02]  /*0920*/  @P0 LOP3.LUT R4, R4, R25, RZ, 0x3c, !PT ;  /* 0x0000001904040212 */ /* 0x000fe400078e3cff */
[----:B------:R-:W-:Y:S02]  /*0930*/  @P0 LOP3.LUT R2, R2, R27, RZ, 0x3c, !PT ;  /* 0x0000001b02020212 */ /* 0x000fe400078e3cff */
[----:B------:R-:W-:-:S13]  /*0940*/  R2P PR, R23.B1, 0x7f ;  /* 0x0000007f17007804 */ /* 0x000fda0000001000 */
[----:B------:R-:W2:Y:S04]  /*0950*/  @P0 LDG.E R18, desc[UR4][R10.64+0xa0] ;  /* 0x0000a0040a120981 */ /* 0x000ea8000c1e1900 */
[----:B------:R-:W3:Y:S04]  /*0960*/  @P0 LDG.E R20, desc[UR4][R10.64+0xa8] ;  /* 0x0000a8040a140981 */ /* 0x000ee8000c1e1900 */
[----:B------:R-:W4:Y:S04]  /*0970*/  @P1 LDG.E R22, desc[UR4][R10.64+0xbc] ;  /* 0x0000bc040a161981 */ /* 0x000f28000c1e1900 */
[----:B------:R-:W4:Y:S04]  /*0980*/  @P1 LDG.E R24, desc[UR4][R10.64+0xc4] ;  /* 0x0000c4040a181981 */ /* 0x000f28000c1e1900 */
[----:B------:R-:W4:Y:S04]  /*0990*/  @P0 LDG.E R19, desc[UR4][R10.64+0xa4] ;  /* 0x0000a4040a130981 */ /* 0x000f28000c1e1900 */
[----:B------:R-:W4:Y:S04]  /*09a0*/  @P0 LDG.E R21, desc[UR4][R10.64+0xac] ;  /* 0x0000ac040a150981 */ /* 0x000f28000c1e1900 */
[----:B------:R-:W4:Y:S04]  /*09b0*/  @P1 LDG.E R25, desc[UR4][R10.64+0xb8] ;  /* 0x0000b8040a191981 */ /* 0x000f28000c1e1900 */
        /* <DEDUP_REMOVED lines=11> */
[----:B------:R-:W-:-:S03]  /*0a70*/  @P0 LOP3.LUT R2, R2, R21, RZ, 0x3c, !PT ;  /* 0x0000001502020212 */ /* 0x000fc600078e3cff */
        /* <DEDUP_REMOVED lines=9> */
[----:B------:R-:W-:Y:S02]  /*0b10*/  LOP3.LUT P0, RZ, R23, 0x8000, RZ, 0xc0, !PT ;  /* 0x0000800017ff7812 */ /* 0x000fe4000780c0ff */
[----:B------:R-:W-:Y:S01]  /*0b20*/  @P2 LOP3.LUT R7, R7, R26, RZ, 0x3c, !PT ;  /* 0x0000001a07072212 */ /* 0x000fe200078e3cff */
[----:B------:R-:W3:Y:S04]  /*0b30*/  @P3 LDG.E R23, desc[UR4][R10.64+0xe0] ;  /* 0x0000e0040a173981 */ /* 0x000ee8000c1e1900 */
[----:B------:R-:W3:Y:S01]  /*0b40*/  @P3 LDG.E R26, desc[UR4][R10.64+0xe4] ;  /* 0x0000e4040a1a3981 */ /* 0x000ee2000c1e1900 */
[----:B------:R-:W-:Y:S02]  /*0b50*/  @P1 LOP3.LUT R2, R2, R27, RZ, 0x3c, !PT ;  /* 0x0000001b02021212 */ /* 0x000fe400078e3cff */
[----:B----4-:R-:W-:-:S02]  /*0b60*/  @P2 LOP3.LUT R3, R3, R22, RZ, 0x3c, !PT ;  /* 0x0000001603032212 */ /* 0x010fc400078e3cff */
[----:B------:R-:W4:Y:S01]  /*0b70*/  @P4 LDG.E R22, desc[UR4][R10.64+0x100] ;  /* 0x000100040a164981 */ /* 0x000f22000c1e1900 */
[----:B------:R-:W-:Y:S02]  /*0b80*/  @P2 LOP3.LUT R4, R4, R19, RZ, 0x3c, !PT ;  /* 0x0000001304042212 */ /* 0x000fe400078e3cff */
[----:B------:R-:W-:Y:S01]  /*0b90*/  @P2 LOP3.LUT R2, R2, R21, RZ, 0x3c, !PT ;  /* 0x0000001502022212 */ /* 0x000fe200078e3cff */
[----:B------:R-:W4:Y:S04]  /*0ba0*/  @P4 LDG.E R19, desc[UR4][R10.64+0xf4] ;  /* 0x0000f4040a134981 */ /* 0x000f28000c1e1900 */
        /* <DEDUP_REMOVED lines=8> */
[----:B------:R-:W-:-:S03]  /*0c30*/  @P3 LOP3.LUT R4, R4, R23, RZ, 0x3c, !PT ;  /* 0x0000001704043212 */ /* 0x000fc600078e3cff */
[----:B------:R-:W3:Y:S01]  /*0c40*/  @P5 LDG.E R18, desc[UR4][R10.64+0x114] ;  /* 0x000114040a125981 */ /* 0x000ee2000c1e1900 */
[----:B------:R-:W-:-:S03]  /*0c50*/  @P3 LOP3.LUT R5, R5, R26, RZ, 0x3c, !PT ;  /* 0x0000001a05053212 */ /* 0x000fc600078e3cff */
[----:B------:R-:W3:Y:S04]  /*0c60*/  @P5 LDG.E R23, desc[UR4][R10.64+0x108] ;  /* 0x000108040a175981 */ /* 0x000ee8000c1e1900 */
[----:B------:R-:W3:Y:S01]  /*0c70*/  @P5 LDG.E R26, desc[UR4][R10.64+0x10c] ;  /* 0x00010c040a1a5981 */ /* 0x000ee2000c1e1900 */
[----:B------:R-:W-:Y:S02]  /*0c80*/  @P3 LOP3.LUT R3, R3, R28, RZ, 0x3c, !PT ;  /* 0x0000001c03033212 */ /* 0x000fe400078e3cff */
[----:B----4-:R-:W-:Y:S01]  /*0c90*/  @P4 LOP3.LUT R4, R4, R19, RZ, 0x3c, !PT ;  /* 0x0000001304044212 */ /* 0x010fe200078e3cff */
[----:B------:R-:W4:Y:S01]  /*0ca0*/  @P0 LDG.E R28, desc[UR4][R10.64+0x13c] ;  /* 0x00013c040a1c0981 */ /* 0x000f22000c1e1900 */
[----:B------:R-:W-:Y:S02]  /*0cb0*/  @P4 LOP3.LUT R3, R3, R22, RZ, 0x3c, !PT ;  /* 0x0000001603034212 */ /* 0x000fe400078e3cff */
[----:B------:R-:W-:Y:S01]  /*0cc0*/  @P4 LOP3.LUT R2, R2, R21, RZ, 0x3c, !PT ;  /* 0x0000001502024212 */ /* 0x000fe200078e3cff */
[----:B------:R-:W4:Y:S04]  /*0cd0*/  @P6 LDG.E R19, desc[UR4][R10.64+0x11c] ;  /* 0x00011c040a136981 */ /* 0x000f28000c1e1900 */
[----:B------:R-:W4:Y:S01]  /*0ce0*/  @P6 LDG.E R22, desc[UR4][R10.64+0x120] ;  /* 0x000120040a166981 */ /* 0x000f22000c1e1900 */
[----:B------:R-:W-:-:S03]  /*0cf0*/  @P5 LOP3.LUT R2, R2, R25, RZ, 0x3c, !PT ;  /* 0x0000001902025212 */ /* 0x000fc600078e3cff */
[----:B------:R-:W4:Y:S04]  /*0d00*/  @P6 LDG.E R21, desc[UR4][R10.64+0x124] ;  /* 0x000124040a156981 */ /* 0x000f28000c1e1900 */
[----:B------:R-:W4:Y:S01]  /*0d10*/  @P0 LDG.E R25, desc[UR4][R10.64+0x138] ;  /* 0x000138040a190981 */ /* 0x000f22000c1e1900 */
[----:B--2---:R-:W-:-:S03]  /*0d20*/  @P5 LOP3.LUT R7, R7, R24, RZ, 0x3c, !PT ;  /* 0x0000001807075212 */ /* 0x004fc600078e3cff */
[----:B------:R-:W2:Y:S01]  /*0d30*/  @P0 LDG.E R24, desc[UR4][R10.64+0x12c] ;  /* 0x00012c040a180981 */ /* 0x000ea2000c1e1900 */
[----:B---3--:R-:W-:-:S03]  /*0d40*/  @P4 LOP3.LUT R5, R5, R20, RZ, 0x3c, !PT ;  /* 0x0000001405054212 */ /* 0x008fc600078e3cff */
[----:B------:R-:W3:Y:S01]  /*0d50*/  @P6 LDG.E R20, desc[UR4][R10.64+0x118] ;  /* 0x000118040a146981 */ /* 0x000ee2000c1e1900 */
[----:B------:R-:W-:-:S03]  /*0d60*/  @P5 LOP3.LUT R3, R3, R18, RZ, 0x3c, !PT ;  /* 0x0000001203035212 */ /* 0x000fc600078e3cff */
[----:B------:R-:W2:Y:S01]  /*0d70*/  @P6 LDG.E R18, desc[UR4][R10.64+0x128] ;  /* 0x000128040a126981 */ /* 0x000ea2000c1e1900 */
[----:B------:R-:W-:-:S03]  /*0d80*/  @P5 LOP3.LUT R4, R4, R23, RZ, 0x3c, !PT ;  /* 0x0000001704045212 */ /* 0x000fc600078e3cff */
[----:B------:R-:W2:Y:S01]  /*0d90*/  @P0 LDG.E R23, desc[UR4][R10.64+0x130] ;  /* 0x000130040a170981 */ /* 0x000ea2000c1e1900 */
[----:B------:R-:W-:-:S03]  /*0da0*/  @P5 LOP3.LUT R5, R5, R26, RZ, 0x3c, !PT ;  /* 0x0000001a05055212 */ /* 0x000fc600078e3cff */
[----:B------:R-:W2:Y:S01]  /*0db0*/  @P0 LDG.E R26, desc[UR4][R10.64+0x134] ;  /* 0x000134040a1a0981 */ /* 0x000ea2000c1e1900 */
[----:B------:R-:W-:-:S05]  /*0dc0*/  VIADD R17, R17, 0x10 ;  /* 0x0000001011117836 */ /* 0x000fca0000000000 */
[----:B------:R-:W-:Y:S02]  /*0dd0*/  ISETP.NE.AND P1, PT, R17, 0x20, PT ;  /* 0x000000201100780c */ /* 0x000fe40003f25270 */
[----:B----4-:R-:W-:Y:S02]  /*0de0*/  @P6 LOP3.LUT R4, R4, R19, RZ, 0x3c, !PT ;  /* 0x0000001304046212 */ /* 0x010fe400078e3cff */
[----:B------:R-:W-:Y:S02]  /*0df0*/  @P6 LOP3.LUT R5, R5, R22, RZ, 0x3c, !PT ;  /* 0x0000001605056212 */ /* 0x000fe400078e3cff */
[----:B------:R-:W-:-:S04]  /*0e00*/  @P6 LOP3.LUT R2, R2, R21, RZ, 0x3c, !PT ;  /* 0x0000001502026212 */ /* 0x000fc800078e3cff */
[----:B------:R-:W-:Y:S02]  /*0e10*/  @P0 LOP3.LUT R2, R2, R25, RZ, 0x3c, !PT ;  /* 0x0000001902020212 */ /* 0x000fe400078e3cff */
[----:B---3--:R-:W-:Y:S02]  /*0e20*/  @P6 LOP3.LUT R7, R7, R20, RZ, 0x3c, !PT ;  /* 0x0000001407076212 */ /* 0x008fe400078e3cff */
[----:B--2---:R-:W-:Y:S02]  /*0e30*/  @P6 LOP3.LUT R3, R3, R18, RZ, 0x3c, !PT ;  /* 0x0000001203036212 */ /* 0x004fe400078e3cff */
[----:B------:R-:W-:Y:S02]  /*0e40*/  @P0 LOP3.LUT R7, R7, R24, RZ, 0x3c, !PT ;  /* 0x0000001807070212 */ /* 0x000fe400078e3cff */
[----:B------:R-:W-:Y:S02]  /*0e50*/  @P0 LOP3.LUT R4, R4, R23, RZ, 0x3c, !PT ;  /* 0x0000001704040212 */ /* 0x000fe400078e3cff */
[----:B------:R-:W-:-:S02]  /*0e60*/  @P0 LOP3.LUT R3, R3, R28, RZ, 0x3c, !PT ;  /* 0x0000001c03030212 */ /* 0x000fc400078e3cff */
[----:B------:R-:W-:Y:S01]  /*0e70*/  @P0 LOP3.LUT R5, R5, R26, RZ, 0x3c, !PT ;  /* 0x0000001a05050212 */ /* 0x000fe200078e3cff */
[----:B------:R-:W-:Y:S06]  /*0e80*/  @P1 BRA `(.L_x_85) ;  /* 0xfffffff400481947 */ /* 0x000fec000383ffff */
[----:B------:R-:W-:-:S05]  /*0e90*/  VIADD R15, R15, 0x1 ;  /* 0x000000010f0f7836 */ /* 0x000fca0000000000 */
[----:B------:R-:W-:-:S13]  /*0ea0*/  ISETP.NE.AND P0, PT, R15, 0x5, PT ;  /* 0x000000050f00780c */ /* 0x000fda0003f05270 */
[----:B------:R-:W-:Y:S05]  /*0eb0*/  @P0 BRA `(.L_x_86) ;  /* 0xfffffff400280947 */ /* 0x000fea000383ffff */
[----:B------:R-:W0:Y:S01]  /*0ec0*/  LDC.64 R10, c[0x0][0x3a0] ;  /* 0x0000e800ff0a7b82 */ /* 0x000e220000000a00 */
[----:B------:R-:W-:Y:S01]  /*0ed0*/  VIADD R14, R14, 0x1 ;  /* 0x000000010e0e7836 */ /* 0x000fe20000000000 */
[----:B------:R-:W-:-:S04]  /*0ee0*/  LOP3.LUT R15, R13, 0x3, RZ, 0xc0, !PT ;  /* 0x000000030d0f7812 */ /* 0x000fc800078ec0ff */
[----:B------:R-:W-:Y:S01]  /*0ef0*/  ISETP.GE.U32.AND P0, PT, R14, R15, PT ;  /* 0x0000000f0e00720c */ /* 0x000fe20003f06070 */
[----:B0-----:R-:W-:-:S05]  /*0f00*/  IMAD.WIDE R10, R0, 0x30, R10 ;  /* 0x00000030000a7825 */ /* 0x001fca00078e020a */
[----:B------:R0:W-:Y:S04]  /*0f10*/  STG.E desc[UR4][R10.64+0x4], R7 ;  /* 0x000004070a007986 */ /* 0x0001e8000c101904 */
[----:B------:R0:W-:Y:S04]  /*0f20*/  STG.E.64 desc[UR4][R10.64+0x8], R4 ;  /* 0x000008040a007986 */ /* 0x0001e8000c101b04 */
[----:B------:R0:W-:Y:S01]  /*0f30*/  STG.E.64 desc[UR4][R10.64+0x10], R2 ;  /* 0x000010020a007986 */ /* 0x0001e2000c101b04 */
[----:B------:R-:W-:Y:S05]  /*0f40*/  @!P0 BRA `(.L_x_87) ;  /* 0xfffffff000f48947 */ /* 0x000fea000383ffff */
.L_x_84:
[----:B------:R-:W-:Y:S05]  /*0f50*/  BSYNC.RECONVERGENT B1 ;  /* 0x0000000000017941 */ /* 0x000fea0003800200 */
.L_x_83:
[C---:B------:R-:W-:Y:S01]  /*0f60*/  ISETP.GT.U32.AND P0, PT, R13.reuse, 0x3, PT ;  /* 0x000000030d00780c */ /* 0x040fe20003f04070 */
[----:B------:R-:W-:Y:S01]  /*0f70*/  VIADD R12, R12, 0x1 ;  /* 0x000000010c0c7836 */ /* 0x000fe20000000000 */
[--C-:B------:R-:W-:Y:S02]  /*0f80*/  SHF.R.U64 R13, R13, 0x2, R6.reuse ;  /* 0x000000020d0d7819 */ /* 0x100fe40000001206 */
[----:B------:R-:W-:Y:S02]  /*0f90*/  ISETP.GT.U32.AND.EX P0, PT, R6, RZ, PT, P0 ;  /* 0x000000ff0600720c */ /* 0x000fe40003f04100 */
[----:B------:R-:W-:-:S11]  /*0fa0*/  SHF.R.U32.HI R6, RZ, 0x2, R6 ;  /* 0x00000002ff067819 */ /* 0x000fd60000011606 */
[----:B------:R-:W-:Y:S05]  /*0fb0*/  @P0 BRA `(.L_x_88) ;  /* 0xfffffff000b80947 */ /* 0x000fea000383ffff */
.L_x_82:
[----:B------:R-:W-:Y:S05]  /*0fc0*/  BSYNC.RECONVERGENT B0 ;  /* 0x0000000000007941 */ /* 0x000fea0003800200 */
.L_x_81:
[----:B------:R-:W1:Y:S01]  /*0fd0*/  LDCU.64 UR6, c[0x0][0x390] ;  /* 0x00007200ff0677ac */ /* 0x000e620008000a00 */
[----:B0-----:R-:W0:Y:S01]  /*0fe0*/  LDC R8, c[0x0][0x398] ;  /* 0x0000e600ff087b82 */ /* 0x001e220000000800 */
[----:B------:R-:W-:Y:S01]  /*0ff0*/  SHF.R.U32.HI R6, RZ, 0x2, R7 ;  /* 0x00000002ff067819 */ /* 0x000fe20000011607 */
[----:B------:R-:W-:Y:S01]  /*1000*/  IMAD.MOV.U32 R15, RZ, RZ, R2 ;  /* 0x000000ffff0f7224 */ /* 0x000fe200078e0002 */
[----:B------:R-:W2:Y:S01]  /*1010*/  LDCU.64 UR8, c[0x0][0x380] ;  /* 0x00007000ff0877ac */ /* 0x000ea20008000a00 */
[----:B------:R-:W-:Y:S01]  /*1020*/  IMAD.MOV.U32 R14, RZ, RZ, R5 ;  /* 0x000000ffff0e7224 */ /* 0x000fe200078e0005 */
[----:B------:R-:W-:Y:S01]  /*1030*/  LOP3.LUT R6, R6, R7, RZ, 0x3c, !PT ;  /* 0x0000000706067212 */ /* 0x000fe200078e3cff */
[----:B------:R-:W-:Y:S01]  /*1040*/  IMAD.SHL.U32 R7, R3, 0x10, RZ ;  /* 0x0000001003077824 */ /* 0x000fe200078e00ff */
[----:B-1----:R-:W1:Y:S01]  /*1050*/  I2F.U32.RP R9, UR7 ;  /* 0x0000000700097d06 */ /* 0x002e620008209000 */
[----:B------:R-:W-:Y:S02]  /*1060*/  ISETP.NE.U32.AND P1, PT, RZ, UR7, PT ;  /* 0x00000007ff007c0c */ /* 0x000fe4000bf25070 */
[----:B--2---:R-:W-:-:S02]  /*1070*/  LEA R2, P2, R0, UR8, 0x2 ;  /* 0x0000000800027c11 */ /* 0x004fc4000f8410ff */
[----:B0-----:R-:W-:Y:S01]  /*1080*/  LOP3.LUT R12, R8, 0xaad26b49, RZ, 0x3c, !PT ;  /* 0xaad26b49080c7812 */ /* 0x001fe200078e3cff */
[----:B------:R-:W-:-:S04]  /*1090*/  IMAD.SHL.U32 R8, R6, 0x2, RZ ;  /* 0x0000000206087824 */ /* 0x000fc800078e00ff */
[----:B------:R-:W-:Y:S01]  /*10a0*/  IMAD R12, R12, 0x4182bed5, RZ ;  /* 0x4182bed50c0c7824 */ /* 0x000fe200078e02ff */
[----:B------:R-:W-:Y:S01]  /*10b0*/  LOP3.LUT R8, R6, R8, R7, 0x96, !PT ;  /* 0x0000000806087212 */ /* 0x000fe200078e9607 */
[----:B-1----:R-:W0:Y:S02]  /*10c0*/  MUFU.RCP R9, R9 ;  /* 0x0000000900097308 */ /* 0x002e240000001000 */
[----:B------:R-:W-:Y:S02]  /*10d0*/  VIADD R6, R12, 0xd9fc63dd ;  /* 0xd9fc63dd0c067836 */ /* 0x000fe40000000000 */
[----:B0-----:R-:W-:-:S04]  /*10e0*/  VIADD R10, R9, 0xffffffe ;  /* 0x0ffffffe090a7836 */ /* 0x001fc80000000000 */
[----:B------:R0:W1:Y:S02]  /*10f0*/  F2I.FTZ.U32.TRUNC.NTZ R11, R10 ;  /* 0x0000000a000b7305 */ /* 0x000064000021f000 */
[----:B0-----:R-:W-:Y:S02]  /*1100*/  IMAD.MOV.U32 R10, RZ, RZ, RZ ;  /* 0x000000ffff0a7224 */ /* 0x001fe400078e00ff */
[----:B-1----:R-:W-:-:S04]  /*1110*/  IMAD.MOV R9, RZ, RZ, -R11 ;  /* 0x000000ffff097224 */ /* 0x002fc800078e0a0b */
[----:B------:R-:W-:Y:S01]  /*1120*/  IMAD R7, R9, UR7, RZ ;  /* 0x0000000709077c24 */ /* 0x000fe2000f8e02ff */
[----:B------:R-:W-:Y:S01]  /*1130*/  LOP3.LUT R9, R8, R3, RZ, 0x3c, !PT ;  /* 0x0000000308097212 */ /* 0x000fe200078e3cff */
[----:B------:R-:W-:Y:S02]  /*1140*/  IMAD.MOV.U32 R8, RZ, RZ, R3 ;  /* 0x000000ffff087224 */ /* 0x000fe400078e0003 */
[----:B------:R-:W-:-:S04]  /*1150*/  IMAD.HI.U32 R10, R11, R7, R10 ;  /* 0x000000070b0a7227 */ /* 0x000fc800078e000a */
[----:B------:R-:W-:-:S04]  /*1160*/  IMAD.IADD R7, R9, 0x1, R6 ;  /* 0x0000000109077824 */ /* 0x000fc800078e0206 */
[----:B------:R-:W-:-:S04]  /*1170*/  IMAD.HI.U32 R10, R10, R7, RZ ;  /* 0x000000070a0a7227 */ /* 0x000fc800078e00ff */
[----:B------:R-:W-:-:S04]  /*1180*/  IMAD.MOV R10, RZ, RZ, -R10 ;  /* 0x000000ffff0a7224 */ /* 0x000fc800078e0a0a */
[----:B------:R-:W-:Y:S01]  /*1190*/  IMAD R12, R10, UR7, R7 ;  /* 0x000000070a0c7c24 */ /* 0x000fe2000f8e0207 */
[----:B------:R-:W-:Y:S01]  /*11a0*/  SHF.R.S32.HI R7, RZ, 0x1f, R0 ;  /* 0x0000001fff077819 */ /* 0x000fe20000011400 */
[----:B------:R-:W0:Y:S03]  /*11b0*/  LDC.64 R10, c[0x0][0x3a0] ;  /* 0x0000e800ff0a7b82 */ /* 0x000e260000000a00 */
[----:B------:R-:W-:Y:S02]  /*11c0*/  ISETP.GE.U32.AND P0, PT, R12, UR7, PT ;  /* 0x000000070c007c0c */ /* 0x000fe4000bf06070 */
[----:B------:R-:W-:Y:S01]  /*11d0*/  LEA.HI.X R3, R0, UR9, R7, 0x2, P2 ;  /* 0x0000000900037c11 */ /* 0x000fe200090f1407 */
[----:B------:R-:W-:-:S10]  /*11e0*/  IMAD.MOV.U32 R7, RZ, RZ, R4 ;  /* 0x000000ffff077224 */ /* 0x000fd400078e0004 */
[----:B------:R-:W-:-:S05]  /*11f0*/  @P0 VIADD R12, R12, -UR7 ;  /* 0x800000070c0c0c36 */ /* 0x000fca0008000000 */
[----:B------:R-:W-:Y:S01]  /*1200*/  ISETP.GE.U32.AND P0, PT, R12, UR7, PT ;  /* 0x000000070c007c0c */ /* 0x000fe2000bf06070 */
[----:B0-----:R-:W-:-:S05]  /*1210*/  IMAD.WIDE R10, R0, 0x30, R10 ;  /* 0x00000030000a7825 */ /* 0x001fca00078e020a */
[----:B------:R-:W-:Y:S04]  /*1220*/  STG.E.64 desc[UR4][R10.64+0x8], R14 ;  /* 0x0000080e0a007986 */ /* 0x000fe8000c101b04 */
[----:B------:R-:W-:Y:S03]  /*1230*/  STG.E.64 desc[UR4][R10.64+0x10], R8 ;  /* 0x000010080a007986 */ /* 0x000fe6000c101b04 */
[----:B------:R-:W-:Y:S01]  /*1240*/  @P0 VIADD R12, R12, -UR7 ;  /* 0x800000070c0c0c36 */ /* 0x000fe20008000000 */
[----:B------:R-:W-:Y:S01]  /*1250*/  @!P1 LOP3.LUT R12, RZ, UR7, RZ, 0x33, !PT ;  /* 0x00000007ff0c9c12 */ /* 0x000fe2000f8e33ff */
[----:B------:R-:W-:Y:S04]  /*1260*/  STG.E.64 desc[UR4][R10.64+0x18], RZ ;  /* 0x000018ff0a007986 */ /* 0x000fe8000c101b04 */
[----:B------:R-:W-:Y:S01]  /*1270*/  VIADD R5, R12, UR6 ;  /* 0x000000060c057c36 */ /* 0x000fe20008000000 */
[----:B------:R-:W-:Y:S04]  /*1280*/  STG.E desc[UR4][R10.64+0x20], RZ ;  /* 0x000020ff0a007986 */ /* 0x000fe8000c101904 */
[----:B------:R-:W-:Y:S04]  /*1290*/  STG.E.64 desc[UR4][R10.64+0x28], RZ ;  /* 0x000028ff0a007986 */ /* 0x000fe8000c101b04 */
[----:B------:R-:W-:Y:S04]  /*12a0*/  STG.E.64 desc[UR4][R10.64], R6 ;  /* 0x000000060a007986 */ /* 0x000fe8000c101b04 */
[----:B------:R-:W-:Y:S01]  /*12b0*/  STG.E desc[UR4][R2.64], R5 ;  /* 0x0000000502007986 */ /* 0x000fe2000c101904 */
[----:B------:R-:W-:Y:S05]  /*12c0*/  EXIT ;  /* 0x000000000000794d */ /* 0x000fea0003800000 */
.L_x_89:
        /* <DEDUP_REMOVED lines=11> */
.L_x_120:


//--------------------- .nv.global.init           --------------------------
	.section	.nv.global.init,"aw",@progbits
	.align	4
.nv.global.init:
	.type		mrg32k3aM1SubSeq,@object
	.size		mrg32k3aM1SubSeq,(mrg32k3aM2SubSeq - mrg32k3aM1SubSeq)
mrg32k3aM1SubSeq:
        /*0000*/ 	.byte	0x0b, 0xcc, 0xee, 0x04, 0x73, 0x29, 0x8b, 0x6f, 0xf6, 0x53, 0x03, 0xf6, 0x23, 0xf6, 0xea, 0xda
        /* <DEDUP_REMOVED lines=125> */
	.type		mrg32k3aM2SubSeq,@object
	.size		mrg32k3aM2SubSeq,(mrg32k3aM1 - mrg32k3aM2SubSeq)
mrg32k3aM2SubSeq:
        /* <DEDUP_REMOVED lines=126> */
	.type		mrg32k3aM1,@object
	.size		mrg32k3aM1,(mrg32k3aM1Seq - mrg32k3aM1)
mrg32k3aM1:
        /* <DEDUP_REMOVED lines=144> */
	.type		mrg32k3aM1Seq,@object
	.size		mrg32k3aM1Seq,(mrg32k3aM2 - mrg32k3aM1Seq)
mrg32k3aM1Seq:
        /* <DEDUP_REMOVED lines=144> */
	.type		mrg32k3aM2,@object
	.size		mrg32k3aM2,(mrg32k3aM2Seq - mrg32k3aM2)
mrg32k3aM2:
        /* <DEDUP_REMOVED lines=144> */
	.type		mrg32k3aM2Seq,@object
	.size		mrg32k3aM2Seq,(precalc_xorwow_matrix - mrg32k3aM2Seq)
mrg32k3aM2Seq:
        /* <DEDUP_REMOVED lines=144> */
	.type		precalc_xorwow_matrix,@object
	.size		precalc_xorwow_matrix,(precalc_xorwow_offset_matrix - precalc_xorwow_matrix)
precalc_xorwow_matrix:
        /* <DEDUP_REMOVED lines=6400> */
	.type		precalc_xorwow_offset_matrix,@object
	.size		precalc_xorwow_offset_matrix,(.L_1 - precalc_xorwow_offset_matrix)
precalc_xorwow_offset_matrix:
        /* <DEDUP_REMOVED lines=6400> */
.L_1:


//--------------------- .nv.shared._Z9eliminar1PiS_iiii --------------------------
	.section	.nv.shared._Z9eliminar1PiS_iiii,"aw",@nobits
	.sectionflags	@""
	.align	16
	.zero		1024


//--------------------- .nv.shared.reserved.0     --------------------------
	.section	.nv.shared.reserved.0,"aw",@nobits
	.weak		__nv_reservedSMEM_offset_0_alias
	.size		__nv_reservedSMEM_offset_0_alias, 0, 64
	.other		__nv_reservedSMEM_offset_0_alias,@"STO_CUDA_RESERVED_SHARED STV_DEFAULT"
__nv_reservedSMEM_offset_0_alias:
	.zero		0
	.zero		64


//--------------------- .nv.shared._Z10explotarRxPiiiiiiS_ --------------------------
	.section	.nv.shared._Z10explotarRxPiiiiiiS_,"aw",@nobits
	.sectionflags	@""
	.align	16
	.zero		1024


//--------------------- .nv.shared._Z11explotarTNTPiiiiiS_ --------------------------
	.section	.nv.shared._Z11explotarTNTPiiiiiS_,"aw",@nobits
	.sectionflags	@""
	.align	16
	.zero		1024


//--------------------- .nv.shared._Z13explotarBombaPiiiiiiS_ --------------------------
	.section	.nv.shared._Z13explotarBombaPiiiiiiS_,"aw",@nobits
	.sectionflags	@""
	.align	16
	.zero		1024


//--------------------- .nv.shared._Z8rellenarPiii --------------------------
	.section	.nv.shared._Z8rellenarPiii,"aw",@nobits
	.sectionflags	@""
	.align	16
	.zero		1024


//--------------------- .nv.shared._Z14caer_caramelosPiii --------------------------
	.section	.nv.shared._Z14caer_caramelosPiii,"aw",@nobits
	.sectionflags	@""
	.align	16
	.zero		1024


//--------------------- .nv.shared._Z13eliminar7oMasPiiiS_iijP17curandStateXORWOWii --------------------------
	.section	.nv.shared._Z13eliminar7oMasPiiiS_iijP17curandStateXORWOWii,"aw",@nobits
	.sectionflags	@""
	.align	16
	.zero		1024


//--------------------- .nv.shared._Z9eliminar6PiiiS_ii --------------------------
	.section	.nv.shared._Z9eliminar6PiiiS_ii,"aw",@nobits
	.sectionflags	@""
	.align	16
.nv.shared._Z9eliminar6PiiiS_ii:
	.zero		2048


//--------------------- .nv.shared._Z9eliminar5PiiiS_ii --------------------------
	.section	.nv.shared._Z9eliminar5PiiiS_ii,"aw",@nobits
	.sectionflags	@""
	.align	16
.nv.shared._Z9eliminar5PiiiS_ii:
	.zero		2048


//--------------------- .nv.shared._Z23eliminar_iguales_juntosPiiiS_ --------------------------
	.section	.nv.shared._Z23eliminar_iguales_juntosPiiiS_,"aw",@nobits
	.sectionflags	@""
	.align	16
.nv.shared._Z23eliminar_iguales_juntosPiiiS_:
	.zero		2048


//--------------------- .nv.shared._Z15rellenar_huecosPiiiiijP17curandStateXORWOW --------------------------
	.section	.nv.shared._Z15rellenar_huecosPiiiiijP17curandStateXORWOW,"aw",@nobits
	.sectionflags	@""
	.align	16
.nv.shared._Z15rellenar_huecosPiiiiijP17curandStateXORWOW:
	.zero		2048


//--------------------- .nv.shared._Z16matriz_aleatoriaPiiiiijP17curandStateXORWOW --------------------------
	.section	.nv.shared._Z16matriz_aleatoriaPiiiiijP17curandStateXORWOW,"aw",@nobits
	.sectionflags	@""
	.align	16
	.zero		1024


//--------------------- .nv.constant0._Z9eliminar1PiS_iiii --------------------------
	.section	.nv.constant0._Z9eliminar1PiS_iiii,"a",@progbits
	.sectionflags	@""
	.align	4
.nv.constant0._Z9eliminar1PiS_iiii:
	.zero		928


//--------------------- .nv.constant0._Z10explotarRxPiiiiiiS_ --------------------------
	.section	.nv.constant0._Z10explotarRxPiiiiiiS_,"a",@progbits
	.sectionflags	@""
	.align	4
.nv.constant0._Z10explotarRxPiiiiiiS_:
	.zero		936


//--------------------- .nv.constant0._Z11explotarTNTPiiiiiS_ --------------------------
	.section	.nv.constant0._Z11explotarTNTPiiiiiS_,"a",@progbits
	.sectionflags	@""
	.align	4
.nv.constant0._Z11explotarTNTPiiiiiS_:
	.zero		928


//--------------------- .nv.constant0._Z13explotarBombaPiiiiiiS_ --------------------------
	.section	.nv.constant0._Z13explotarBombaPiiiiiiS_,"a",@progbits
	.sectionflags	@""
	.align	4
.nv.constant0._Z13explotarBombaPiiiiiiS_:
	.zero		936


//--------------------- .nv.constant0._Z8rellenarPiii --------------------------
	.section	.nv.constant0._Z8rellenarPiii,"a",@progbits
	.sectionflags	@""
	.align	4
.nv.constant0._Z8rellenarPiii:
	.zero		912


//--------------------- .nv.constant0._Z14caer_caramelosPiii --------------------------
	.section	.nv.constant0._Z14caer_caramelosPiii,"a",@progbits
	.sectionflags	@""
	.align	4
.nv.constant0._Z14caer_caramelosPiii:
	.zero		912


//--------------------- .nv.constant0._Z13eliminar7oMasPiiiS_iijP17curandStateXORWOWii --------------------------
	.section	.nv.constant0._Z13eliminar7oMasPiiiS_iijP17curandStateXORWOWii,"a",@progbits
	.sectionflags	@""
	.align	4
.nv.constant0._Z13eliminar7oMasPiiiS_iijP17curandStateXORWOWii:
	.zero		952


//--------------------- .nv.constant0._Z9eliminar6PiiiS_ii --------------------------
	.section	.nv.constant0._Z9eliminar6PiiiS_ii,"a",@progbits
	.sectionflags	@""
	.align	4
.nv.constant0._Z9eliminar6PiiiS_ii:
	.zero		928


//--------------------- .nv.constant0._Z9eliminar5PiiiS_ii --------------------------
	.section	.nv.constant0._Z9eliminar5PiiiS_ii,"a",@progbits
	.sectionflags	@""
	.align	4
.nv.constant0._Z9eliminar5PiiiS_ii:
	.zero		928


//--------------------- .nv.constant0._Z23eliminar_iguales_juntosPiiiS_ --------------------------
	.section	.nv.constant0._Z23eliminar_iguales_juntosPiiiS_,"a",@progbits
	.sectionflags	@""
	.align	4
.nv.constant0._Z23eliminar_iguales_juntosPiiiS_:
	.zero		920


//--------------------- .nv.constant0._Z15rellenar_huecosPiiiiijP17curandStateXORWOW --------------------------
	.section	.nv.constant0._Z15rellenar_huecosPiiiiijP17curandStateXORWOW,"a",@progbits
	.sectionflags	@""
	.align	4
.nv.constant0._Z15rellenar_huecosPiiiiijP17curandStateXORWOW:
	.zero		936


//--------------------- .nv.constant0._Z16matriz_aleatoriaPiiiiijP17curandStateXORWOW --------------------------
	.section	.nv.constant0._Z16matriz_aleatoriaPiiiiijP17curandStateXORWOW,"a",@progbits
	.sectionflags	@""
	.align	4
.nv.constant0._Z16matriz_aleatoriaPiiiiijP17curandStateXORWOW:
	.zero		936


//--------------------- SYMBOLS --------------------------

	.type		.nv.reservedSmem.offset0,@object
	.size		.nv.reservedSmem.offset0,0x4
	.type		.nv.reservedSmem.cap,@object
	.size		.nv.reservedSmem.cap,0x4
